//
// Generated by NVIDIA NVVM Compiler
//
// Compiler Build ID: CL-36424714
// Cuda compilation tools, release 13.0, V13.0.88
// Based on NVVM 20.0.0
//

.version 9.0
.target sm_100
.address_size 64

	// .globl	candidate2
// _ZZ10candidate2E15pad_temp_shared has been demoted
// _ZZ10candidate2E13kernel_shared has been demoted

.visible .entry candidate2(
	.param .u64 .ptr .align 1 candidate2_param_0,
	.param .u64 .ptr .align 1 candidate2_param_1,
	.param .u64 .ptr .align 1 candidate2_param_2
)
.maxntid 448
{
	.reg .pred 	%p<4>;
	.reg .b16 	%rs<11>;
	.reg .b32 	%r<54>;
	.reg .b32 	%f<664>;
	.reg .b64 	%rd<20>;
	// demoted variable
	.shared .align 4 .b8 _ZZ10candidate2E15pad_temp_shared[7168];
	// demoted variable
	.shared .align 4 .b8 _ZZ10candidate2E13kernel_shared[16384];
	mov.u32 	%r12, %tid.x;
	cvt.u16.u32 	%rs1, %r12;
	mul.hi.u16 	%rs2, %rs1, 586;
	mul.lo.s16 	%rs3, %rs2, 3136;
	cvt.u32.u16 	%r13, %rs3;
	mov.u32 	%r14, %ctaid.x;
	mul.lo.s16 	%rs4, %rs2, 112;
	sub.s16 	%rs5, %rs1, %rs4;
	cvt.u32.u16 	%r15, %rs5;
	mad.lo.s32 	%r16, %r14, 112, %r15;
	add.s32 	%r1, %r16, %r13;
	mul.hi.u16 	%rs6, %rs1, 1171;
	mul.lo.s16 	%rs7, %rs6, 56;
	sub.s16 	%rs8, %rs1, %rs7;
	cvt.u32.u16 	%r2, %rs8;
	mul.hi.u32 	%r17, %r12, 76695845;
	shl.b32 	%r18, %r17, 11;
	mov.u32 	%r19, _ZZ10candidate2E13kernel_shared;
	add.s32 	%r3, %r19, %r18;
	mov.b32 	%r51, 0;
	mov.f32 	%f600, 0f00000000;
	shl.b32 	%r22, %r12, 2;
	mov.f32 	%f601, %f600;
	mov.f32 	%f602, %f600;
	mov.f32 	%f603, %f600;
	mov.f32 	%f604, %f600;
	mov.f32 	%f605, %f600;
	mov.f32 	%f606, %f600;
	mov.f32 	%f607, %f600;
	mov.f32 	%f608, %f600;
	mov.f32 	%f609, %f600;
	mov.f32 	%f610, %f600;
	mov.f32 	%f611, %f600;
	mov.f32 	%f612, %f600;
	mov.f32 	%f613, %f600;
	mov.f32 	%f614, %f600;
	mov.f32 	%f615, %f600;
	mov.f32 	%f616, %f600;
	mov.f32 	%f617, %f600;
	mov.f32 	%f618, %f600;
	mov.f32 	%f619, %f600;
	mov.f32 	%f620, %f600;
	mov.f32 	%f621, %f600;
	mov.f32 	%f622, %f600;
	mov.f32 	%f623, %f600;
	mov.f32 	%f624, %f600;
	mov.f32 	%f625, %f600;
	mov.f32 	%f626, %f600;
	mov.f32 	%f627, %f600;
	mov.f32 	%f628, %f600;
	mov.f32 	%f629, %f600;
	mov.f32 	%f630, %f600;
	mov.f32 	%f631, %f600;
	mov.f32 	%f632, %f600;
	mov.f32 	%f633, %f600;
	mov.f32 	%f634, %f600;
	mov.f32 	%f635, %f600;
	mov.f32 	%f636, %f600;
	mov.f32 	%f637, %f600;
	mov.f32 	%f638, %f600;
	mov.f32 	%f639, %f600;
	mov.f32 	%f640, %f600;
	mov.f32 	%f641, %f600;
	mov.f32 	%f642, %f600;
	mov.f32 	%f643, %f600;
	mov.f32 	%f644, %f600;
	mov.f32 	%f645, %f600;
	mov.f32 	%f646, %f600;
	mov.f32 	%f647, %f600;
	mov.f32 	%f648, %f600;
	mov.f32 	%f649, %f600;
	mov.f32 	%f650, %f600;
	mov.f32 	%f651, %f600;
	mov.f32 	%f652, %f600;
	mov.f32 	%f653, %f600;
	mov.f32 	%f654, %f600;
	mov.f32 	%f655, %f600;
	mov.f32 	%f656, %f600;
	mov.f32 	%f657, %f600;
	mov.f32 	%f658, %f600;
	mov.f32 	%f659, %f600;
	mov.f32 	%f660, %f600;
	mov.f32 	%f661, %f600;
	mov.f32 	%f662, %f600;
	mov.f32 	%f663, %f600;
$L__BB0_1:
	ld.param.u64 	%rd17, [candidate2_param_1];
	ld.param.u64 	%rd16, [candidate2_param_0];
	setp.gt.u32 	%p1, %r12, 63;
	bar.sync 	0;
	mad.lo.s32 	%r21, %r51, 50176, %r1;
	cvta.to.global.u64 	%rd4, %rd16;
	mul.wide.u32 	%rd5, %r21, 4;
	add.s64 	%rd6, %rd4, %rd5;
	ld.global.nc.f32 	%f194, [%rd6];
	mov.u32 	%r23, _ZZ10candidate2E15pad_temp_shared;
	add.s32 	%r24, %r23, %r22;
	st.shared.f32 	[%r24], %f194;
	ld.global.nc.f32 	%f195, [%rd6+50176];
	st.shared.f32 	[%r24+1792], %f195;
	ld.global.nc.f32 	%f196, [%rd6+100352];
	st.shared.f32 	[%r24+3584], %f196;
	ld.global.nc.f32 	%f197, [%rd6+150528];
	st.shared.f32 	[%r24+5376], %f197;
	shl.b32 	%r25, %r51, 4;
	and.b32  	%r26, %r22, 1984;
	and.b32  	%r27, %r12, 15;
	or.b32  	%r28, %r26, %r27;
	add.s32 	%r29, %r28, %r25;
	cvta.to.global.u64 	%rd7, %rd17;
	mul.wide.u32 	%rd8, %r29, 4;
	add.s64 	%rd9, %rd7, %rd8;
	ld.global.nc.f32 	%f198, [%rd9];
	mov.u32 	%r30, _ZZ10candidate2E13kernel_shared;
	add.s32 	%r31, %r30, %r22;
	st.shared.f32 	[%r31], %f198;
	ld.global.nc.f32 	%f199, [%rd9+7168];
	st.shared.f32 	[%r31+1792], %f199;
	ld.global.nc.f32 	%f200, [%rd9+14336];
	st.shared.f32 	[%r31+3584], %f200;
	ld.global.nc.f32 	%f201, [%rd9+21504];
	st.shared.f32 	[%r31+5376], %f201;
	ld.global.nc.f32 	%f202, [%rd9+28672];
	st.shared.f32 	[%r31+7168], %f202;
	ld.global.nc.f32 	%f203, [%rd9+35840];
	st.shared.f32 	[%r31+8960], %f203;
	ld.global.nc.f32 	%f204, [%rd9+43008];
	st.shared.f32 	[%r31+10752], %f204;
	ld.global.nc.f32 	%f205, [%rd9+50176];
	st.shared.f32 	[%r31+12544], %f205;
	ld.global.nc.f32 	%f206, [%rd9+57344];
	st.shared.f32 	[%r31+14336], %f206;
	@%p1 bra 	$L__BB0_3;
	ld.param.u64 	%rd18, [candidate2_param_1];
	cvta.to.global.u64 	%rd10, %rd18;
	mov.u32 	%r32, %tid.x;
	shl.b32 	%r33, %r32, 2;
	and.b32  	%r34, %r33, 1984;
	and.b32  	%r35, %r32, 15;
	or.b32  	%r36, %r34, %r35;
	shl.b32 	%r37, %r51, 4;
	add.s32 	%r38, %r36, %r37;
	mul.wide.u32 	%rd11, %r38, 4;
	add.s64 	%rd12, %rd10, %rd11;
	ld.global.nc.f32 	%f207, [%rd12+64512];
	mov.u32 	%r39, _ZZ10candidate2E13kernel_shared;
	add.s32 	%r40, %r39, %r33;
	st.shared.f32 	[%r40+16128], %f207;
$L__BB0_3:
	shl.b32 	%r42, %r2, 2;
	mov.u32 	%r43, _ZZ10candidate2E15pad_temp_shared;
	add.s32 	%r44, %r42, %r43;
	add.s32 	%r52, %r44, 896;
	bar.sync 	0;
	mov.b32 	%r53, 1024;
$L__BB0_4:
	ld.shared.f32 	%f208, [%r52+672];
	ld.shared.f32 	%f209, [%r52+224];
	ld.shared.f32 	%f210, [%r52+-224];
	ld.shared.f32 	%f211, [%r52+-672];
	ld.shared.f32 	%f212, [%r52+448];
	ld.shared.f32 	%f213, [%r52];
	ld.shared.f32 	%f214, [%r52+-448];
	ld.shared.f32 	%f215, [%r52+-896];
	add.s32 	%r45, %r3, %r53;
	ld.shared.f32 	%f216, [%r45+-1024];
	fma.rn.f32 	%f217, %f215, %f216, %f663;
	ld.shared.f32 	%f218, [%r45+-960];
	fma.rn.f32 	%f219, %f215, %f218, %f661;
	ld.shared.f32 	%f220, [%r45+-1020];
	fma.rn.f32 	%f221, %f214, %f220, %f217;
	ld.shared.f32 	%f222, [%r45+-956];
	fma.rn.f32 	%f223, %f214, %f222, %f219;
	ld.shared.f32 	%f224, [%r45+-1016];
	fma.rn.f32 	%f225, %f213, %f224, %f221;
	ld.shared.f32 	%f226, [%r45+-952];
	fma.rn.f32 	%f227, %f213, %f226, %f223;
	ld.shared.f32 	%f228, [%r45+-1012];
	fma.rn.f32 	%f663, %f212, %f228, %f225;
	ld.shared.f32 	%f229, [%r45+-948];
	fma.rn.f32 	%f661, %f212, %f229, %f227;
	fma.rn.f32 	%f230, %f211, %f216, %f662;
	fma.rn.f32 	%f231, %f211, %f218, %f660;
	fma.rn.f32 	%f232, %f210, %f220, %f230;
	fma.rn.f32 	%f233, %f210, %f222, %f231;
	fma.rn.f32 	%f234, %f209, %f224, %f232;
	fma.rn.f32 	%f235, %f209, %f226, %f233;
	fma.rn.f32 	%f662, %f208, %f228, %f234;
	fma.rn.f32 	%f660, %f208, %f229, %f235;
	ld.shared.f32 	%f236, [%r45+-896];
	fma.rn.f32 	%f237, %f215, %f236, %f659;
	ld.shared.f32 	%f238, [%r45+-832];
	fma.rn.f32 	%f239, %f215, %f238, %f657;
	ld.shared.f32 	%f240, [%r45+-892];
	fma.rn.f32 	%f241, %f214, %f240, %f237;
	ld.shared.f32 	%f242, [%r45+-828];
	fma.rn.f32 	%f243, %f214, %f242, %f239;
	ld.shared.f32 	%f244, [%r45+-888];
	fma.rn.f32 	%f245, %f213, %f244, %f241;
	ld.shared.f32 	%f246, [%r45+-824];
	fma.rn.f32 	%f247, %f213, %f246, %f243;
	ld.shared.f32 	%f248, [%r45+-884];
	fma.rn.f32 	%f659, %f212, %f248, %f245;
	ld.shared.f32 	%f249, [%r45+-820];
	fma.rn.f32 	%f657, %f212, %f249, %f247;
	fma.rn.f32 	%f250, %f211, %f236, %f658;
	fma.rn.f32 	%f251, %f211, %f238, %f656;
	fma.rn.f32 	%f252, %f210, %f240, %f250;
	fma.rn.f32 	%f253, %f210, %f242, %f251;
	fma.rn.f32 	%f254, %f209, %f244, %f252;
	fma.rn.f32 	%f255, %f209, %f246, %f253;
	fma.rn.f32 	%f658, %f208, %f248, %f254;
	fma.rn.f32 	%f656, %f208, %f249, %f255;
	ld.shared.f32 	%f256, [%r45+-768];
	fma.rn.f32 	%f257, %f215, %f256, %f655;
	ld.shared.f32 	%f258, [%r45+-704];
	fma.rn.f32 	%f259, %f215, %f258, %f653;
	ld.shared.f32 	%f260, [%r45+-764];
	fma.rn.f32 	%f261, %f214, %f260, %f257;
	ld.shared.f32 	%f262, [%r45+-700];
	fma.rn.f32 	%f263, %f214, %f262, %f259;
	ld.shared.f32 	%f264, [%r45+-760];
	fma.rn.f32 	%f265, %f213, %f264, %f261;
	ld.shared.f32 	%f266, [%r45+-696];
	fma.rn.f32 	%f267, %f213, %f266, %f263;
	ld.shared.f32 	%f268, [%r45+-756];
	fma.rn.f32 	%f655, %f212, %f268, %f265;
	ld.shared.f32 	%f269, [%r45+-692];
	fma.rn.f32 	%f653, %f212, %f269, %f267;
	fma.rn.f32 	%f270, %f211, %f256, %f654;
	fma.rn.f32 	%f271, %f211, %f258, %f652;
	fma.rn.f32 	%f272, %f210, %f260, %f270;
	fma.rn.f32 	%f273, %f210, %f262, %f271;
	fma.rn.f32 	%f274, %f209, %f264, %f272;
	fma.rn.f32 	%f275, %f209, %f266, %f273;
	fma.rn.f32 	%f654, %f208, %f268, %f274;
	fma.rn.f32 	%f652, %f208, %f269, %f275;
	ld.shared.f32 	%f276, [%r45+-640];
	fma.rn.f32 	%f277, %f215, %f276, %f651;
	ld.shared.f32 	%f278, [%r45+-576];
	fma.rn.f32 	%f279, %f215, %f278, %f649;
	ld.shared.f32 	%f280, [%r45+-636];
	fma.rn.f32 	%f281, %f214, %f280, %f277;
	ld.shared.f32 	%f282, [%r45+-572];
	fma.rn.f32 	%f283, %f214, %f282, %f279;
	ld.shared.f32 	%f284, [%r45+-632];
	fma.rn.f32 	%f285, %f213, %f284, %f281;
	ld.shared.f32 	%f286, [%r45+-568];
	fma.rn.f32 	%f287, %f213, %f286, %f283;
	ld.shared.f32 	%f288, [%r45+-628];
	fma.rn.f32 	%f651, %f212, %f288, %f285;
	ld.shared.f32 	%f289, [%r45+-564];
	fma.rn.f32 	%f649, %f212, %f289, %f287;
	fma.rn.f32 	%f290, %f211, %f276, %f650;
	fma.rn.f32 	%f291, %f211, %f278, %f648;
	fma.rn.f32 	%f292, %f210, %f280, %f290;
	fma.rn.f32 	%f293, %f210, %f282, %f291;
	fma.rn.f32 	%f294, %f209, %f284, %f292;
	fma.rn.f32 	%f295, %f209, %f286, %f293;
	fma.rn.f32 	%f650, %f208, %f288, %f294;
	fma.rn.f32 	%f648, %f208, %f289, %f295;
	ld.shared.f32 	%f296, [%r45+-512];
	fma.rn.f32 	%f297, %f215, %f296, %f647;
	ld.shared.f32 	%f298, [%r45+-448];
	fma.rn.f32 	%f299, %f215, %f298, %f645;
	ld.shared.f32 	%f300, [%r45+-508];
	fma.rn.f32 	%f301, %f214, %f300, %f297;
	ld.shared.f32 	%f302, [%r45+-444];
	fma.rn.f32 	%f303, %f214, %f302, %f299;
	ld.shared.f32 	%f304, [%r45+-504];
	fma.rn.f32 	%f305, %f213, %f304, %f301;
	ld.shared.f32 	%f306, [%r45+-440];
	fma.rn.f32 	%f307, %f213, %f306, %f303;
	ld.shared.f32 	%f308, [%r45+-500];
	fma.rn.f32 	%f647, %f212, %f308, %f305;
	ld.shared.f32 	%f309, [%r45+-436];
	fma.rn.f32 	%f645, %f212, %f309, %f307;
	fma.rn.f32 	%f310, %f211, %f296, %f646;
	fma.rn.f32 	%f311, %f211, %f298, %f644;
	fma.rn.f32 	%f312, %f210, %f300, %f310;
	fma.rn.f32 	%f313, %f210, %f302, %f311;
	fma.rn.f32 	%f314, %f209, %f304, %f312;
	fma.rn.f32 	%f315, %f209, %f306, %f313;
	fma.rn.f32 	%f646, %f208, %f308, %f314;
	fma.rn.f32 	%f644, %f208, %f309, %f315;
	ld.shared.f32 	%f316, [%r45+-384];
	fma.rn.f32 	%f317, %f215, %f316, %f643;
	ld.shared.f32 	%f318, [%r45+-320];
	fma.rn.f32 	%f319, %f215, %f318, %f641;
	ld.shared.f32 	%f320, [%r45+-380];
	fma.rn.f32 	%f321, %f214, %f320, %f317;
	ld.shared.f32 	%f322, [%r45+-316];
	fma.rn.f32 	%f323, %f214, %f322, %f319;
	ld.shared.f32 	%f324, [%r45+-376];
	fma.rn.f32 	%f325, %f213, %f324, %f321;
	ld.shared.f32 	%f326, [%r45+-312];
	fma.rn.f32 	%f327, %f213, %f326, %f323;
	ld.shared.f32 	%f328, [%r45+-372];
	fma.rn.f32 	%f643, %f212, %f328, %f325;
	ld.shared.f32 	%f329, [%r45+-308];
	fma.rn.f32 	%f641, %f212, %f329, %f327;
	fma.rn.f32 	%f330, %f211, %f316, %f642;
	fma.rn.f32 	%f331, %f211, %f318, %f640;
	fma.rn.f32 	%f332, %f210, %f320, %f330;
	fma.rn.f32 	%f333, %f210, %f322, %f331;
	fma.rn.f32 	%f334, %f209, %f324, %f332;
	fma.rn.f32 	%f335, %f209, %f326, %f333;
	fma.rn.f32 	%f642, %f208, %f328, %f334;
	fma.rn.f32 	%f640, %f208, %f329, %f335;
	ld.shared.f32 	%f336, [%r45+-256];
	fma.rn.f32 	%f337, %f215, %f336, %f639;
	ld.shared.f32 	%f338, [%r45+-192];
	fma.rn.f32 	%f339, %f215, %f338, %f637;
	ld.shared.f32 	%f340, [%r45+-252];
	fma.rn.f32 	%f341, %f214, %f340, %f337;
	ld.shared.f32 	%f342, [%r45+-188];
	fma.rn.f32 	%f343, %f214, %f342, %f339;
	ld.shared.f32 	%f344, [%r45+-248];
	fma.rn.f32 	%f345, %f213, %f344, %f341;
	ld.shared.f32 	%f346, [%r45+-184];
	fma.rn.f32 	%f347, %f213, %f346, %f343;
	ld.shared.f32 	%f348, [%r45+-244];
	fma.rn.f32 	%f639, %f212, %f348, %f345;
	ld.shared.f32 	%f349, [%r45+-180];
	fma.rn.f32 	%f637, %f212, %f349, %f347;
	fma.rn.f32 	%f350, %f211, %f336, %f638;
	fma.rn.f32 	%f351, %f211, %f338, %f636;
	fma.rn.f32 	%f352, %f210, %f340, %f350;
	fma.rn.f32 	%f353, %f210, %f342, %f351;
	fma.rn.f32 	%f354, %f209, %f344, %f352;
	fma.rn.f32 	%f355, %f209, %f346, %f353;
	fma.rn.f32 	%f638, %f208, %f348, %f354;
	fma.rn.f32 	%f636, %f208, %f349, %f355;
	ld.shared.f32 	%f356, [%r45+-128];
	fma.rn.f32 	%f357, %f215, %f356, %f635;
	ld.shared.f32 	%f358, [%r45+-64];
	fma.rn.f32 	%f359, %f215, %f358, %f633;
	ld.shared.f32 	%f360, [%r45+-124];
	fma.rn.f32 	%f361, %f214, %f360, %f357;
	ld.shared.f32 	%f362, [%r45+-60];
	fma.rn.f32 	%f363, %f214, %f362, %f359;
	ld.shared.f32 	%f364, [%r45+-120];
	fma.rn.f32 	%f365, %f213, %f364, %f361;
	ld.shared.f32 	%f366, [%r45+-56];
	fma.rn.f32 	%f367, %f213, %f366, %f363;
	ld.shared.f32 	%f368, [%r45+-116];
	fma.rn.f32 	%f635, %f212, %f368, %f365;
	ld.shared.f32 	%f369, [%r45+-52];
	fma.rn.f32 	%f633, %f212, %f369, %f367;
	fma.rn.f32 	%f370, %f211, %f356, %f634;
	fma.rn.f32 	%f371, %f211, %f358, %f632;
	fma.rn.f32 	%f372, %f210, %f360, %f370;
	fma.rn.f32 	%f373, %f210, %f362, %f371;
	fma.rn.f32 	%f374, %f209, %f364, %f372;
	fma.rn.f32 	%f375, %f209, %f366, %f373;
	fma.rn.f32 	%f634, %f208, %f368, %f374;
	fma.rn.f32 	%f632, %f208, %f369, %f375;
	ld.shared.f32 	%f376, [%r45];
	fma.rn.f32 	%f377, %f215, %f376, %f631;
	ld.shared.f32 	%f378, [%r45+64];
	fma.rn.f32 	%f379, %f215, %f378, %f629;
	ld.shared.f32 	%f380, [%r45+4];
	fma.rn.f32 	%f381, %f214, %f380, %f377;
	ld.shared.f32 	%f382, [%r45+68];
	fma.rn.f32 	%f383, %f214, %f382, %f379;
	ld.shared.f32 	%f384, [%r45+8];
	fma.rn.f32 	%f385, %f213, %f384, %f381;
	ld.shared.f32 	%f386, [%r45+72];
	fma.rn.f32 	%f387, %f213, %f386, %f383;
	ld.shared.f32 	%f388, [%r45+12];
	fma.rn.f32 	%f631, %f212, %f388, %f385;
	ld.shared.f32 	%f389, [%r45+76];
	fma.rn.f32 	%f629, %f212, %f389, %f387;
	fma.rn.f32 	%f390, %f211, %f376, %f630;
	fma.rn.f32 	%f391, %f211, %f378, %f628;
	fma.rn.f32 	%f392, %f210, %f380, %f390;
	fma.rn.f32 	%f393, %f210, %f382, %f391;
	fma.rn.f32 	%f394, %f209, %f384, %f392;
	fma.rn.f32 	%f395, %f209, %f386, %f393;
	fma.rn.f32 	%f630, %f208, %f388, %f394;
	fma.rn.f32 	%f628, %f208, %f389, %f395;
	ld.shared.f32 	%f396, [%r45+128];
	fma.rn.f32 	%f397, %f215, %f396, %f627;
	ld.shared.f32 	%f398, [%r45+192];
	fma.rn.f32 	%f399, %f215, %f398, %f625;
	ld.shared.f32 	%f400, [%r45+132];
	fma.rn.f32 	%f401, %f214, %f400, %f397;
	ld.shared.f32 	%f402, [%r45+196];
	fma.rn.f32 	%f403, %f214, %f402, %f399;
	ld.shared.f32 	%f404, [%r45+136];
	fma.rn.f32 	%f405, %f213, %f404, %f401;
	ld.shared.f32 	%f406, [%r45+200];
	fma.rn.f32 	%f407, %f213, %f406, %f403;
	ld.shared.f32 	%f408, [%r45+140];
	fma.rn.f32 	%f627, %f212, %f408, %f405;
	ld.shared.f32 	%f409, [%r45+204];
	fma.rn.f32 	%f625, %f212, %f409, %f407;
	fma.rn.f32 	%f410, %f211, %f396, %f626;
	fma.rn.f32 	%f411, %f211, %f398, %f624;
	fma.rn.f32 	%f412, %f210, %f400, %f410;
	fma.rn.f32 	%f413, %f210, %f402, %f411;
	fma.rn.f32 	%f414, %f209, %f404, %f412;
	fma.rn.f32 	%f415, %f209, %f406, %f413;
	fma.rn.f32 	%f626, %f208, %f408, %f414;
	fma.rn.f32 	%f624, %f208, %f409, %f415;
	ld.shared.f32 	%f416, [%r45+256];
	fma.rn.f32 	%f417, %f215, %f416, %f623;
	ld.shared.f32 	%f418, [%r45+320];
	fma.rn.f32 	%f419, %f215, %f418, %f621;
	ld.shared.f32 	%f420, [%r45+260];
	fma.rn.f32 	%f421, %f214, %f420, %f417;
	ld.shared.f32 	%f422, [%r45+324];
	fma.rn.f32 	%f423, %f214, %f422, %f419;
	ld.shared.f32 	%f424, [%r45+264];
	fma.rn.f32 	%f425, %f213, %f424, %f421;
	ld.shared.f32 	%f426, [%r45+328];
	fma.rn.f32 	%f427, %f213, %f426, %f423;
	ld.shared.f32 	%f428, [%r45+268];
	fma.rn.f32 	%f623, %f212, %f428, %f425;
	ld.shared.f32 	%f429, [%r45+332];
	fma.rn.f32 	%f621, %f212, %f429, %f427;
	fma.rn.f32 	%f430, %f211, %f416, %f622;
	fma.rn.f32 	%f431, %f211, %f418, %f620;
	fma.rn.f32 	%f432, %f210, %f420, %f430;
	fma.rn.f32 	%f433, %f210, %f422, %f431;
	fma.rn.f32 	%f434, %f209, %f424, %f432;
	fma.rn.f32 	%f435, %f209, %f426, %f433;
	fma.rn.f32 	%f622, %f208, %f428, %f434;
	fma.rn.f32 	%f620, %f208, %f429, %f435;
	ld.shared.f32 	%f436, [%r45+384];
	fma.rn.f32 	%f437, %f215, %f436, %f619;
	ld.shared.f32 	%f438, [%r45+448];
	fma.rn.f32 	%f439, %f215, %f438, %f617;
	ld.shared.f32 	%f440, [%r45+388];
	fma.rn.f32 	%f441, %f214, %f440, %f437;
	ld.shared.f32 	%f442, [%r45+452];
	fma.rn.f32 	%f443, %f214, %f442, %f439;
	ld.shared.f32 	%f444, [%r45+392];
	fma.rn.f32 	%f445, %f213, %f444, %f441;
	ld.shared.f32 	%f446, [%r45+456];
	fma.rn.f32 	%f447, %f213, %f446, %f443;
	ld.shared.f32 	%f448, [%r45+396];
	fma.rn.f32 	%f619, %f212, %f448, %f445;
	ld.shared.f32 	%f449, [%r45+460];
	fma.rn.f32 	%f617, %f212, %f449, %f447;
	fma.rn.f32 	%f450, %f211, %f436, %f618;
	fma.rn.f32 	%f451, %f211, %f438, %f616;
	fma.rn.f32 	%f452, %f210, %f440, %f450;
	fma.rn.f32 	%f453, %f210, %f442, %f451;
	fma.rn.f32 	%f454, %f209, %f444, %f452;
	fma.rn.f32 	%f455, %f209, %f446, %f453;
	fma.rn.f32 	%f618, %f208, %f448, %f454;
	fma.rn.f32 	%f616, %f208, %f449, %f455;
	ld.shared.f32 	%f456, [%r45+512];
	fma.rn.f32 	%f457, %f215, %f456, %f615;
	ld.shared.f32 	%f458, [%r45+576];
	fma.rn.f32 	%f459, %f215, %f458, %f613;
	ld.shared.f32 	%f460, [%r45+516];
	fma.rn.f32 	%f461, %f214, %f460, %f457;
	ld.shared.f32 	%f462, [%r45+580];
	fma.rn.f32 	%f463, %f214, %f462, %f459;
	ld.shared.f32 	%f464, [%r45+520];
	fma.rn.f32 	%f465, %f213, %f464, %f461;
	ld.shared.f32 	%f466, [%r45+584];
	fma.rn.f32 	%f467, %f213, %f466, %f463;
	ld.shared.f32 	%f468, [%r45+524];
	fma.rn.f32 	%f615, %f212, %f468, %f465;
	ld.shared.f32 	%f469, [%r45+588];
	fma.rn.f32 	%f613, %f212, %f469, %f467;
	fma.rn.f32 	%f470, %f211, %f456, %f614;
	fma.rn.f32 	%f471, %f211, %f458, %f612;
	fma.rn.f32 	%f472, %f210, %f460, %f470;
	fma.rn.f32 	%f473, %f210, %f462, %f471;
	fma.rn.f32 	%f474, %f209, %f464, %f472;
	fma.rn.f32 	%f475, %f209, %f466, %f473;
	fma.rn.f32 	%f614, %f208, %f468, %f474;
	fma.rn.f32 	%f612, %f208, %f469, %f475;
	ld.shared.f32 	%f476, [%r45+640];
	fma.rn.f32 	%f477, %f215, %f476, %f611;
	ld.shared.f32 	%f478, [%r45+704];
	fma.rn.f32 	%f479, %f215, %f478, %f609;
	ld.shared.f32 	%f480, [%r45+644];
	fma.rn.f32 	%f481, %f214, %f480, %f477;
	ld.shared.f32 	%f482, [%r45+708];
	fma.rn.f32 	%f483, %f214, %f482, %f479;
	ld.shared.f32 	%f484, [%r45+648];
	fma.rn.f32 	%f485, %f213, %f484, %f481;
	ld.shared.f32 	%f486, [%r45+712];
	fma.rn.f32 	%f487, %f213, %f486, %f483;
	ld.shared.f32 	%f488, [%r45+652];
	fma.rn.f32 	%f611, %f212, %f488, %f485;
	ld.shared.f32 	%f489, [%r45+716];
	fma.rn.f32 	%f609, %f212, %f489, %f487;
	fma.rn.f32 	%f490, %f211, %f476, %f610;
	fma.rn.f32 	%f491, %f211, %f478, %f608;
	fma.rn.f32 	%f492, %f210, %f480, %f490;
	fma.rn.f32 	%f493, %f210, %f482, %f491;
	fma.rn.f32 	%f494, %f209, %f484, %f492;
	fma.rn.f32 	%f495, %f209, %f486, %f493;
	fma.rn.f32 	%f610, %f208, %f488, %f494;
	fma.rn.f32 	%f608, %f208, %f489, %f495;
	ld.shared.f32 	%f496, [%r45+768];
	fma.rn.f32 	%f497, %f215, %f496, %f607;
	ld.shared.f32 	%f498, [%r45+832];
	fma.rn.f32 	%f499, %f215, %f498, %f605;
	ld.shared.f32 	%f500, [%r45+772];
	fma.rn.f32 	%f501, %f214, %f500, %f497;
	ld.shared.f32 	%f502, [%r45+836];
	fma.rn.f32 	%f503, %f214, %f502, %f499;
	ld.shared.f32 	%f504, [%r45+776];
	fma.rn.f32 	%f505, %f213, %f504, %f501;
	ld.shared.f32 	%f506, [%r45+840];
	fma.rn.f32 	%f507, %f213, %f506, %f503;
	ld.shared.f32 	%f508, [%r45+780];
	fma.rn.f32 	%f607, %f212, %f508, %f505;
	ld.shared.f32 	%f509, [%r45+844];
	fma.rn.f32 	%f605, %f212, %f509, %f507;
	fma.rn.f32 	%f510, %f211, %f496, %f606;
	fma.rn.f32 	%f511, %f211, %f498, %f604;
	fma.rn.f32 	%f512, %f210, %f500, %f510;
	fma.rn.f32 	%f513, %f210, %f502, %f511;
	fma.rn.f32 	%f514, %f209, %f504, %f512;
	fma.rn.f32 	%f515, %f209, %f506, %f513;
	fma.rn.f32 	%f606, %f208, %f508, %f514;
	fma.rn.f32 	%f604, %f208, %f509, %f515;
	ld.shared.f32 	%f516, [%r45+896];
	fma.rn.f32 	%f517, %f215, %f516, %f603;
	ld.shared.f32 	%f518, [%r45+960];
	fma.rn.f32 	%f519, %f215, %f518, %f601;
	ld.shared.f32 	%f520, [%r45+900];
	fma.rn.f32 	%f521, %f214, %f520, %f517;
	ld.shared.f32 	%f522, [%r45+964];
	fma.rn.f32 	%f523, %f214, %f522, %f519;
	ld.shared.f32 	%f524, [%r45+904];
	fma.rn.f32 	%f525, %f213, %f524, %f521;
	ld.shared.f32 	%f526, [%r45+968];
	fma.rn.f32 	%f527, %f213, %f526, %f523;
	ld.shared.f32 	%f528, [%r45+908];
	fma.rn.f32 	%f603, %f212, %f528, %f525;
	ld.shared.f32 	%f529, [%r45+972];
	fma.rn.f32 	%f601, %f212, %f529, %f527;
	fma.rn.f32 	%f530, %f211, %f516, %f602;
	fma.rn.f32 	%f531, %f211, %f518, %f600;
	fma.rn.f32 	%f532, %f210, %f520, %f530;
	fma.rn.f32 	%f533, %f210, %f522, %f531;
	fma.rn.f32 	%f534, %f209, %f524, %f532;
	fma.rn.f32 	%f535, %f209, %f526, %f533;
	fma.rn.f32 	%f602, %f208, %f528, %f534;
	fma.rn.f32 	%f600, %f208, %f529, %f535;
	add.s32 	%r53, %r53, 16;
	add.s32 	%r52, %r52, 1792;
	setp.ne.s32 	%p2, %r53, 1088;
	@%p2 bra 	$L__BB0_4;
	add.s32 	%r51, %r51, 1;
	setp.ne.s32 	%p3, %r51, 4;
	@%p3 bra 	$L__BB0_1;
	ld.param.u64 	%rd19, [candidate2_param_2];
	cvta.to.global.u64 	%rd13, %rd19;
	mov.u32 	%r46, %tid.x;
	cvt.u16.u32 	%rs9, %r46;
	mul.hi.u16 	%rs10, %rs9, 1171;
	cvt.u32.u16 	%r47, %rs10;
	mov.u32 	%r48, %ctaid.x;
	mad.lo.s32 	%r49, %r48, 112, %r2;
	mad.lo.s32 	%r50, %r47, 100352, %r49;
	mul.wide.u32 	%rd14, %r50, 4;
	add.s64 	%rd15, %rd13, %rd14;
	st.global.f32 	[%rd15], %f663;
	st.global.f32 	[%rd15+224], %f662;
	st.global.f32 	[%rd15+12544], %f661;
	st.global.f32 	[%rd15+12768], %f660;
	st.global.f32 	[%rd15+25088], %f659;
	st.global.f32 	[%rd15+25312], %f658;
	st.global.f32 	[%rd15+37632], %f657;
	st.global.f32 	[%rd15+37856], %f656;
	st.global.f32 	[%rd15+50176], %f655;
	st.global.f32 	[%rd15+50400], %f654;
	st.global.f32 	[%rd15+62720], %f653;
	st.global.f32 	[%rd15+62944], %f652;
	st.global.f32 	[%rd15+75264], %f651;
	st.global.f32 	[%rd15+75488], %f650;
	st.global.f32 	[%rd15+87808], %f649;
	st.global.f32 	[%rd15+88032], %f648;
	st.global.f32 	[%rd15+100352], %f647;
	st.global.f32 	[%rd15+100576], %f646;
	st.global.f32 	[%rd15+112896], %f645;
	st.global.f32 	[%rd15+113120], %f644;
	st.global.f32 	[%rd15+125440], %f643;
	st.global.f32 	[%rd15+125664], %f642;
	st.global.f32 	[%rd15+137984], %f641;
	st.global.f32 	[%rd15+138208], %f640;
	st.global.f32 	[%rd15+150528], %f639;
	st.global.f32 	[%rd15+150752], %f638;
	st.global.f32 	[%rd15+163072], %f637;
	st.global.f32 	[%rd15+163296], %f636;
	st.global.f32 	[%rd15+175616], %f635;
	st.global.f32 	[%rd15+175840], %f634;
	st.global.f32 	[%rd15+188160], %f633;
	st.global.f32 	[%rd15+188384], %f632;
	st.global.f32 	[%rd15+200704], %f631;
	st.global.f32 	[%rd15+200928], %f630;
	st.global.f32 	[%rd15+213248], %f629;
	st.global.f32 	[%rd15+213472], %f628;
	st.global.f32 	[%rd15+225792], %f627;
	st.global.f32 	[%rd15+226016], %f626;
	st.global.f32 	[%rd15+238336], %f625;
	st.global.f32 	[%rd15+238560], %f624;
	st.global.f32 	[%rd15+250880], %f623;
	st.global.f32 	[%rd15+251104], %f622;
	st.global.f32 	[%rd15+263424], %f621;
	st.global.f32 	[%rd15+263648], %f620;
	st.global.f32 	[%rd15+275968], %f619;
	st.global.f32 	[%rd15+276192], %f618;
	st.global.f32 	[%rd15+288512], %f617;
	st.global.f32 	[%rd15+288736], %f616;
	st.global.f32 	[%rd15+301056], %f615;
	st.global.f32 	[%rd15+301280], %f614;
	st.global.f32 	[%rd15+313600], %f613;
	st.global.f32 	[%rd15+313824], %f612;
	st.global.f32 	[%rd15+326144], %f611;
	st.global.f32 	[%rd15+326368], %f610;
	st.global.f32 	[%rd15+338688], %f609;
	st.global.f32 	[%rd15+338912], %f608;
	st.global.f32 	[%rd15+351232], %f607;
	st.global.f32 	[%rd15+351456], %f606;
	st.global.f32 	[%rd15+363776], %f605;
	st.global.f32 	[%rd15+364000], %f604;
	st.global.f32 	[%rd15+376320], %f603;
	st.global.f32 	[%rd15+376544], %f602;
	st.global.f32 	[%rd15+388864], %f601;
	st.global.f32 	[%rd15+389088], %f600;
	ret;

}


// ===== COMPILED SASS (sm_100) =====

	.target	sm_100

	.elftype	@"ET_EXEC"


//--------------------- .note.nv.tkinfo           --------------------------
	.section	.note.nv.tkinfo,"",@"SHT_NOTE"
	.sectionflags	@"SHF_NOTE_NV_TKINFO"
	.tkinfo
        /*0018*/ 	.word	0x00000002
        /*0030*/ 	.string	""
        /*0030*/ 	.string	"ptxas"
        /*0030*/ 	.string	"Cuda compilation tools, release 13.0, V13.0.88"
        /*0030*/ 	.string	"Build cuda_13.0.r13.0/compiler.36424714_0"
        /*0030*/ 	.string	"-arch sm_100 -m 64 "



//--------------------- .note.nv.cuinfo           --------------------------
	.section	.note.nv.cuinfo,"",@"SHT_NOTE"
	.sectionflags	@"SHF_NOTE_NV_CUINFO"
        /*0018*/ 	.short	0x0002
        /*001a*/ 	.short	0x0064
        /*001c*/ 	.short	0x0082
	.zero		2


//--------------------- .nv.info                  --------------------------
	.section	.nv.info,"",@"SHT_CUDA_INFO"
	.align	4


	//----- nvinfo : EIATTR_REGCOUNT
	.align		4
        /*0000*/ 	.byte	0x04, 0x2f
        /*0002*/ 	.short	(.L_1 - .L_0)
	.align		4
.L_0:
        /*0004*/ 	.word	index@(candidate2)
        /*0008*/ 	.word	0x0000006d


	//----- nvinfo : EIATTR_FRAME_SIZE
	.align		4
.L_1:
        /*000c*/ 	.byte	0x04, 0x11
        /*000e*/ 	.short	(.L_3 - .L_2)
	.align		4
.L_2:
        /*0010*/ 	.word	index@(candidate2)
        /*0014*/ 	.word	0x00000000


	//----- nvinfo : EIATTR_MIN_STACK_SIZE
	.align		4
.L_3:
        /*0018*/ 	.byte	0x04, 0x12
        /*001a*/ 	.short	(.L_5 - .L_4)
	.align		4
.L_4:
        /*001c*/ 	.word	index@(candidate2)
        /*0020*/ 	.word	0x00000000
.L_5:


//--------------------- .nv.compat                --------------------------
	.section	.nv.compat,"",@"SHT_CUDA_COMPAT_INFO"
	.align	4
        /*0000*/ 	.byte	0x02, 0x09, 0x00, 0x00, 0x02, 0x02, 0x01, 0x00, 0x02, 0x05, 0x05, 0x00, 0x03, 0x07, 0x01, 0x01
        /*0010*/ 	.byte	0x02, 0x03, 0x00, 0x00, 0x02, 0x06, 0x01, 0x00, 0x04, 0x0b, 0x08, 0x00, 0x09, 0x00, 0x00, 0x00
        /*0020*/ 	.byte	0x00, 0x00, 0x00, 0x00


//--------------------- .nv.info.candidate2       --------------------------
	.section	.nv.info.candidate2,"",@"SHT_CUDA_INFO"
	.sectionflags	@""
	.align	4


	//----- nvinfo : EIATTR_CUDA_API_VERSION
	.align		4
        /*0000*/ 	.byte	0x04, 0x37
        /*0002*/ 	.short	(.L_7 - .L_6)
.L_6:
        /*0004*/ 	.word	0x00000082


	//----- nvinfo : EIATTR_KPARAM_INFO
	.align		4
.L_7:
        /*0008*/ 	.byte	0x04, 0x17
        /*000a*/ 	.short	(.L_9 - .L_8)
.L_8:
        /*000c*/ 	.word	0x00000000
        /*0010*/ 	.short	0x0002
        /*0012*/ 	.short	0x0010
        /*0014*/ 	.byte	0x00, 0xf5, 0x21, 0x00


	//----- nvinfo : EIATTR_KPARAM_INFO
	.align		4
.L_9:
        /*0018*/ 	.byte	0x04, 0x17
        /*001a*/ 	.short	(.L_11 - .L_10)
.L_10:
        /*001c*/ 	.word	0x00000000
        /*0020*/ 	.short	0x0001
        /*0022*/ 	.short	0x0008
        /*0024*/ 	.byte	0x00, 0xf5, 0x21, 0x00


	//----- nvinfo : EIATTR_KPARAM_INFO
	.align		4
.L_11:
        /*0028*/ 	.byte	0x04, 0x17
        /*002a*/ 	.short	(.L_13 - .L_12)
.L_12:
        /*002c*/ 	.word	0x00000000
        /*0030*/ 	.short	0x0000
        /*0032*/ 	.short	0x0000
        /*0034*/ 	.byte	0x00, 0xf5, 0x21, 0x00


	//----- nvinfo : EIATTR_SPARSE_MMA_MASK
	.align		4
.L_13:
        /*0038*/ 	.byte	0x03, 0x50
        /*003a*/ 	.short	0x0000


	//----- nvinfo : EIATTR_MAXREG_COUNT
	.align		4
        /*003c*/ 	.byte	0x03, 0x1b
        /*003e*/ 	.short	0x0080


	//----- nvinfo : EIATTR_NUM_BARRIERS
	.align		4
        /*0040*/ 	.byte	0x02, 0x4c
        /*0042*/ 	.byte	0x01
	.zero		1


	//----- nvinfo : EIATTR_MERCURY_ISA_VERSION
	.align		4
        /*0044*/ 	.byte	0x03, 0x5f
        /*0046*/ 	.short	0x0101


	//----- nvinfo : EIATTR_VRC_CTA_INIT_COUNT
	.align		4
        /*0048*/ 	.byte	0x02, 0x4a
	.zero		1
	.zero		1


	//----- nvinfo : EIATTR_EXIT_INSTR_OFFSETS
	.align		4
        /*004c*/ 	.byte	0x04, 0x1c
        /*004e*/ 	.short	(.L_15 - .L_14)


	//   ....[0]....
.L_14:
        /*0050*/ 	.word	0x00001f20


	//----- nvinfo : EIATTR_MAX_THREADS
	.align		4
.L_15:
        /*0054*/ 	.byte	0x04, 0x05
        /*0056*/ 	.short	(.L_17 - .L_16)
.L_16:
        /*0058*/ 	.word	0x000001c0
        /*005c*/ 	.word	0x00000001
        /*0060*/ 	.word	0x00000001


	//----- nvinfo : EIATTR_CBANK_PARAM_SIZE
	.align		4
.L_17:
        /*0064*/ 	.byte	0x03, 0x19
        /*0066*/ 	.short	0x0018


	//----- nvinfo : EIATTR_PARAM_CBANK
	.align		4
        /*0068*/ 	.byte	0x04, 0x0a
        /*006a*/ 	.short	(.L_19 - .L_18)
	.align		4
.L_18:
        /*006c*/ 	.word	index@(.nv.constant0.candidate2)
        /*0070*/ 	.short	0x0380
        /*0072*/ 	.short	0x0018


	//----- nvinfo : EIATTR_SW_WAR
	.align		4
.L_19:
        /*0074*/ 	.byte	0x04, 0x36
        /*0076*/ 	.short	(.L_21 - .L_20)
.L_20:
        /*0078*/ 	.word	0x00000008
.L_21:


//--------------------- .nv.callgraph             --------------------------
	.section	.nv.callgraph,"",@"SHT_CUDA_CALLGRAPH"
	.align	4
	.sectionentsize	8
	.align		4
        /*0000*/ 	.word	0x00000000
	.align		4
        /*0004*/ 	.word	0xffffffff
	.align		4
        /*0008*/ 	.word	0x00000000
	.align		4
        /*000c*/ 	.word	0xfffffffe
	.align		4
        /*0010*/ 	.word	0x00000000
	.align		4
        /*0014*/ 	.word	0xfffffffd
	.align		4
        /*0018*/ 	.word	0x00000000
	.align		4
        /*001c*/ 	.word	0xfffffffc


//--------------------- .text.candidate2          --------------------------
	.section	.text.candidate2,"ax",@progbits
	.align	128
        .global         candidate2
        .type           candidate2,@function
        .size           candidate2,(.L_x_3 - candidate2)
        .other          candidate2,@"STO_CUDA_ENTRY STV_DEFAULT"
candidate2:
.text.candidate2:
[----:B------:R-:W-:Y:S01]  /*0000*/  LDC R1, c[0x0][0x37c] ;  /* 0x0000df00ff017b82 */ /* 0x000fe20000000800 */
[----:B------:R-:W0:Y:S07]  /*0010*/  S2R R0, SR_TID.X ;  /* 0x0000000000007919 */ /* 0x000e2e0000002100 */
[----:B------:R-:W1:Y:S01]  /*0020*/  S2UR UR5, SR_CgaCtaId ;  /* 0x00000000000579c3 */ /* 0x000e620000008800 */
[----:B------:R-:W-:Y:S01]  /*0030*/  UMOV UR4, 0x400 ;  /* 0x0000040000047882 */ /* 0x000fe20000000000 */
[----:B------:R-:W-:Y:S01]  /*0040*/  HFMA2 R98, -RZ, RZ, 0, 0 ;  /* 0x00000000ff627431 */ /* 0x000fe200000001ff */
[----:B------:R-:W2:Y:S01]  /*0050*/  S2R R6, SR_CTAID.X ;  /* 0x0000000000067919 */ /* 0x000ea20000002500 */
[----:B------:R-:W-:Y:S01]  /*0060*/  UIADD3 UR4, UPT, UPT, UR4, 0x1c00, URZ ;  /* 0x00001c0004047890 */ /* 0x000fe2000fffe0ff */
[----:B------:R-:W-:Y:S01]  /*0070*/  HFMA2 R90, -RZ, RZ, 0, 0 ;  /* 0x00000000ff5a7431 */ /* 0x000fe200000001ff */
[----:B------:R-:W-:Y:S01]  /*0080*/  CS2R R80, SRZ ;  /* 0x0000000000507805 */ /* 0x000fe2000001ff00 */
[----:B------:R-:W-:Y:S01]  /*0090*/  HFMA2 R106, -RZ, RZ, 0, 0 ;  /* 0x00000000ff6a7431 */ /* 0x000fe200000001ff */
[----:B------:R-:W-:Y:S01]  /*00a0*/  CS2R R78, SRZ ;  /* 0x00000000004e7805 */ /* 0x000fe2000001ff00 */
[----:B------:R-:W-:Y:S01]  /*00b0*/  HFMA2 R94, -RZ, RZ, 0, 0 ;  /* 0x00000000ff5e7431 */ /* 0x000fe200000001ff */
[----:B------:R-:W-:Y:S01]  /*00c0*/  MOV R96, RZ ;  /* 0x000000ff00607202 */ /* 0x000fe20000000f00 */
[----:B------:R-:W-:Y:S01]  /*00d0*/  HFMA2 R42, -RZ, RZ, 0, 0 ;  /* 0x00000000ff2a7431 */ /* 0x000fe200000001ff */
[----:B------:R-:W-:Y:S01]  /*00e0*/  MOV R88, RZ ;  /* 0x000000ff00587202 */ /* 0x000fe20000000f00 */
[----:B------:R-:W-:Y:S01]  /*00f0*/  HFMA2 R38, -RZ, RZ, 0, 0 ;  /* 0x00000000ff267431 */ /* 0x000fe200000001ff */
[----:B------:R-:W-:Y:S01]  /*0100*/  MOV R104, RZ ;  /* 0x000000ff00687202 */ /* 0x000fe20000000f00 */
[----:B------:R-:W-:Y:S01]  /*0110*/  HFMA2 R7, -RZ, RZ, 0, 0 ;  /* 0x00000000ff077431 */ /* 0x000fe200000001ff */
[----:B------:R-:W-:Y:S01]  /*0120*/  CS2R R76, SRZ ;  /* 0x00000000004c7805 */ /* 0x000fe2000001ff00 */
[----:B------:R-:W-:Y:S01]  /*0130*/  HFMA2 R9, -RZ, RZ, 0, 0 ;  /* 0x00000000ff097431 */ /* 0x000fe200000001ff */
[----:B------:R-:W-:-:S02]  /*0140*/  MOV R92, RZ ;  /* 0x000000ff005c7202 */ /* 0x000fc40000000f00 */
[----:B------:R-:W-:Y:S02]  /*0150*/  CS2R R74, SRZ ;  /* 0x00000000004a7805 */ /* 0x000fe4000001ff00 */
[----:B------:R-:W-:Y:S02]  /*0160*/  CS2R R72, SRZ ;  /* 0x0000000000487805 */ /* 0x000fe4000001ff00 */
[----:B------:R-:W-:Y:S02]  /*0170*/  CS2R R70, SRZ ;  /* 0x0000000000467805 */ /* 0x000fe4000001ff00 */
[----:B------:R-:W-:Y:S02]  /*0180*/  CS2R R68, SRZ ;  /* 0x0000000000447805 */ /* 0x000fe4000001ff00 */
[----:B------:R-:W-:Y:S01]  /*0190*/  CS2R R66, SRZ ;  /* 0x0000000000427805 */ /* 0x000fe2000001ff00 */
[----:B-1----:R-:W-:Y:S01]  /*01a0*/  ULEA UR4, UR5, UR4, 0x18 ;  /* 0x0000000405047291 */ /* 0x002fe2000f8ec0ff */
[----:B------:R-:W-:-:S02]  /*01b0*/  CS2R R64, SRZ ;  /* 0x0000000000407805 */ /* 0x000fc4000001ff00 */
[----:B------:R-:W-:Y:S02]  /*01c0*/  CS2R R62, SRZ ;  /* 0x00000000003e7805 */ /* 0x000fe4000001ff00 */
[----:B------:R-:W-:Y:S02]  /*01d0*/  CS2R R60, SRZ ;  /* 0x00000000003c7805 */ /* 0x000fe4000001ff00 */
[----:B------:R-:W-:Y:S02]  /*01e0*/  MOV R40, RZ ;  /* 0x000000ff00287202 */ /* 0x000fe40000000f00 */
[----:B------:R-:W-:Y:S02]  /*01f0*/  CS2R R36, SRZ ;  /* 0x0000000000247805 */ /* 0x000fe4000001ff00 */
[----:B------:R-:W-:Y:S02]  /*0200*/  CS2R R34, SRZ ;  /* 0x0000000000227805 */ /* 0x000fe4000001ff00 */
[C---:B0-----:R-:W-:Y:S01]  /*0210*/  LOP3.LUT R4, R0.reuse, 0xffff, RZ, 0xc0, !PT ;  /* 0x0000ffff00047812 */ /* 0x041fe200078ec0ff */
[----:B------:R-:W-:Y:S01]  /*0220*/  IMAD.HI.U32 R83, R0, 0x4924925, RZ ;  /* 0x0492492500537827 */ /* 0x000fe200078e00ff */
[----:B------:R-:W-:-:S02]  /*0230*/  MOV R32, RZ ;  /* 0x000000ff00207202 */ /* 0x000fc40000000f00 */
[----:B------:R-:W-:Y:S02]  /*0240*/  CS2R R30, SRZ ;  /* 0x00000000001e7805 */ /* 0x000fe4000001ff00 */
[----:B------:R-:W-:Y:S01]  /*0250*/  CS2R R28, SRZ ;  /* 0x00000000001c7805 */ /* 0x000fe2000001ff00 */
[----:B------:R-:W-:Y:S01]  /*0260*/  IMAD R2, R4, 0x24a, RZ ;  /* 0x0000024a04027824 */ /* 0x000fe200078e02ff */
[----:B------:R-:W-:Y:S02]  /*0270*/  CS2R R26, SRZ ;  /* 0x00000000001a7805 */ /* 0x000fe4000001ff00 */
[----:B------:R-:W-:Y:S02]  /*0280*/  CS2R R24, SRZ ;  /* 0x0000000000187805 */ /* 0x000fe4000001ff00 */
[----:B------:R-:W-:Y:S02]  /*0290*/  CS2R R22, SRZ ;  /* 0x0000000000167805 */ /* 0x000fe4000001ff00 */
[----:B------:R-:W-:-:S02]  /*02a0*/  CS2R R20, SRZ ;  /* 0x0000000000147805 */ /* 0x000fc4000001ff00 */
[----:B------:R-:W-:Y:S02]  /*02b0*/  SHF.R.U32.HI R2, RZ, 0x10, R2 ;  /* 0x00000010ff027819 */ /* 0x000fe40000011602 */
[----:B------:R-:W-:Y:S02]  /*02c0*/  CS2R R18, SRZ ;  /* 0x0000000000127805 */ /* 0x000fe4000001ff00 */
[----:B------:R-:W-:Y:S02]  /*02d0*/  CS2R R16, SRZ ;  /* 0x0000000000107805 */ /* 0x000fe4000001ff00 */
[----:B------:R-:W-:Y:S02]  /*02e0*/  CS2R R14, SRZ ;  /* 0x00000000000e7805 */ /* 0x000fe4000001ff00 */
[----:B------:R-:W-:Y:S02]  /*02f0*/  PRMT R5, R2, 0x9910, RZ ;  /* 0x0000991002057816 */ /* 0x000fe400000000ff */
[----:B------:R-:W-:-:S02]  /*0300*/  CS2R R12, SRZ ;  /* 0x00000000000c7805 */ /* 0x000fc4000001ff00 */
[----:B------:R-:W-:Y:S02]  /*0310*/  CS2R R10, SRZ ;  /* 0x00000000000a7805 */ /* 0x000fe4000001ff00 */
[----:B------:R-:W-:Y:S01]  /*0320*/  SHF.L.U32 R82, R0, 0x2, RZ ;  /* 0x0000000200527819 */ /* 0x000fe200000006ff */
[----:B------:R-:W0:Y:S01]  /*0330*/  LDCU.64 UR8, c[0x0][0x358] ;  /* 0x00006b00ff0877ac */ /* 0x000e220008000a00 */
[----:B------:R-:W-:Y:S01]  /*0340*/  IMAD R2, R5, 0x70, RZ ;  /* 0x0000007005027824 */ /* 0x000fe200078e02ff */
[----:B------:R-:W-:-:S04]  /*0350*/  LEA R83, R83, UR4, 0xb ;  /* 0x0000000453537c11 */ /* 0x000fc8000f8e58ff */
[----:B------:R-:W-:-:S04]  /*0360*/  IADD3 R2, PT, PT, RZ, -R2, RZ ;  /* 0x80000002ff027210 */ /* 0x000fc80007ffe0ff */
[----:B------:R-:W-:-:S04]  /*0370*/  PRMT R3, R2, 0x7710, RZ ;  /* 0x0000771002037816 */ /* 0x000fc800000000ff */
[----:B------:R-:W-:-:S04]  /*0380*/  IADD3 R2, PT, PT, R3, R0, RZ ;  /* 0x0000000003027210 */ /* 0x000fc80007ffe0ff */
[----:B------:R-:W-:Y:S01]  /*0390*/  LOP3.LUT R3, R2, 0xffff, RZ, 0xc0, !PT ;  /* 0x0000ffff02037812 */ /* 0x000fe200078ec0ff */
[----:B------:R-:W-:-:S04]  /*03a0*/  IMAD R2, R5, 0xc40, RZ ;  /* 0x00000c4005027824 */ /* 0x000fc800078e02ff */
[----:B--2---:R-:W-:Y:S01]  /*03b0*/  IMAD R3, R6, 0x70, R3 ;  /* 0x0000007006037824 */ /* 0x004fe200078e0203 */
[----:B------:R-:W-:-:S04]  /*03c0*/  LOP3.LUT R2, R2, 0xffff, RZ, 0xc0, !PT ;  /* 0x0000ffff02027812 */ /* 0x000fc800078ec0ff */
[----:B------:R-:W-:Y:S01]  /*03d0*/  IADD3 R86, PT, PT, R2, R3, RZ ;  /* 0x0000000302567210 */ /* 0x000fe20007ffe0ff */
[----:B------:R-:W-:Y:S01]  /*03e0*/  IMAD R2, R4, 0x493, RZ ;  /* 0x0000049304027824 */ /* 0x000fe200078e02ff */
[----:B------:R-:W-:Y:S02]  /*03f0*/  CS2R R4, SRZ ;  /* 0x0000000000047805 */ /* 0x000fe4000001ff00 */
[----:B------:R-:W-:Y:S02]  /*0400*/  MOV R3, RZ ;  /* 0x000000ff00037202 */ /* 0x000fe40000000f00 */
[----:B------:R-:W-:-:S04]  /*0410*/  SHF.R.U32.HI R2, RZ, 0x10, R2 ;  /* 0x00000010ff027819 */ /* 0x000fc80000011602 */
[----:B------:R-:W-:-:S05]  /*0420*/  PRMT R2, R2, 0x9910, RZ ;  /* 0x0000991002027816 */ /* 0x000fca00000000ff */
[----:B------:R-:W-:-:S05]  /*0430*/  IMAD R2, R2, 0x38, RZ ;  /* 0x0000003802027824 */ /* 0x000fca00078e02ff */
[----:B------:R-:W-:-:S04]  /*0440*/  IADD3 R2, PT, PT, RZ, -R2, RZ ;  /* 0x80000002ff027210 */ /* 0x000fc80007ffe0ff */
[----:B------:R-:W-:-:S04]  /*0450*/  PRMT R33, R2, 0x7710, RZ ;  /* 0x0000771002217816 */ /* 0x000fc800000000ff */
[----:B------:R-:W-:-:S04]  /*0460*/  IADD3 R84, PT, PT, R33, R0, RZ ;  /* 0x0000000021547210 */ /* 0x000fc80007ffe0ff */
[----:B0-----:R-:W-:-:S07]  /*0470*/  LOP3.LUT R84, R84, 0xffff, RZ, 0xc0, !PT ;  /* 0x0000ffff54547812 */ /* 0x001fce00078ec0ff */
.L_x_1:
[----:B------:R-:W0:Y:S01]  /*0480*/  LDC.64 R46, c[0x0][0x380] ;  /* 0x0000e000ff2e7b82 */ /* 0x000e220000000a00 */
[----:B------:R-:W-:Y:S01]  /*0490*/  LOP3.LUT R39, R82, 0x7c0, RZ, 0xc0, !PT ;  /* 0x000007c052277812 */ /* 0x000fe200078ec0ff */
[----:B------:R-:W-:-:S06]  /*04a0*/  IMAD R33, R81, 0xc400, R86 ;  /* 0x0000c40051217824 */ /* 0x000fcc00078e0256 */
[----:B------:R-:W1:Y:S01]  /*04b0*/  LDC.64 R44, c[0x0][0x388] ;  /* 0x0000e200ff2c7b82 */ /* 0x000e620000000a00 */
[----:B------:R-:W-:-:S07]  /*04c0*/  LOP3.LUT R2, R39, 0xf, R0, 0xf8, !PT ;  /* 0x0000000f27027812 */ /* 0x000fce00078ef800 */
[----:B------:R-:W-:Y:S01]  /*04d0*/  BAR.SYNC.DEFER_BLOCKING 0x0 ;  /* 0x0000000000007b1d */ /* 0x000fe20000010000 */
[----:B------:R-:W-:Y:S02]  /*04e0*/  ISETP.GT.U32.AND P0, PT, R0, 0x3f, PT ;  /* 0x0000003f0000780c */ /* 0x000fe40003f04070 */
[----:B------:R-:W-:Y:S01]  /*04f0*/  LEA R39, R81, R2, 0x4 ;  /* 0x0000000251277211 */ /* 0x000fe200078e20ff */
[----:B0-----:R-:W-:-:S05]  /*0500*/  IMAD.WIDE.U32 R46, R33, 0x4, R46 ;  /* 0x00000004212e7825 */ /* 0x001fca00078e002e */
[----:B------:R-:W2:Y:S01]  /*0510*/  LDG.E.CONSTANT R33, desc[UR8][R46.64] ;  /* 0x000000082e217981 */ /* 0x000ea2000c1e9900 */
[----:B-1----:R-:W-:-:S03]  /*0520*/  IMAD.WIDE.U32 R44, R39, 0x4, R44 ;  /* 0x00000004272c7825 */ /* 0x002fc600078e002c */
[----:B------:R-:W3:Y:S04]  /*0530*/  LDG.E.CONSTANT R41, desc[UR8][R46.64+0x18800] ;  /* 0x018800082e297981 */ /* 0x000ee8000c1e9900 */
[----:B------:R-:W4:Y:S04]  /*0540*/  LDG.E.CONSTANT R39, desc[UR8][R46.64+0xc400] ;  /* 0x00c400082e277981 */ /* 0x000f28000c1e9900 */
[----:B------:R-:W5:Y:S04]  /*0550*/  LDG.E.CONSTANT R43, desc[UR8][R46.64+0x24c00] ;  /* 0x024c00082e2b7981 */ /* 0x000f68000c1e9900 */
        /* <DEDUP_REMOVED lines=9> */
[----:B------:R-:W5:Y:S01]  /*05f0*/  @!P0 LDG.E.CONSTANT R91, desc[UR8][R44.64+0xfc00] ;  /* 0x00fc00082c5b8981 */ /* 0x000f62000c1e9900 */
[----:B------:R-:W0:Y:S01]  /*0600*/  S2UR UR5, SR_CgaCtaId ;  /* 0x00000000000579c3 */ /* 0x000e220000008800 */
[----:B------:R-:W-:Y:S01]  /*0610*/  UMOV UR4, 0x400 ;  /* 0x0000040000047882 */ /* 0x000fe20000000000 */
[----:B------:R-:W1:Y:S01]  /*0620*/  @!P0 S2R R0, SR_TID.X ;  /* 0x0000000000008919 */ /* 0x000e620000002100 */
[----:B0-----:R-:W-:-:S02]  /*0630*/  ULEA UR6, UR5, UR4, 0x18 ;  /* 0x0000000405067291 */ /* 0x001fc4000f8ec0ff */
[----:B------:R-:W-:-:S04]  /*0640*/  UIADD3 UR4, UPT, UPT, UR4, 0x1c00, URZ ;  /* 0x00001c0004047890 */ /* 0x000fc8000fffe0ff */
[----:B------:R-:W-:-:S06]  /*0650*/  ULEA UR4, UR5, UR4, 0x18 ;  /* 0x0000000405047291 */ /* 0x000fcc000f8ec0ff */
[----:B------:R-:W-:Y:S02]  /*0660*/  IADD3 R6, PT, PT, R82, UR4, RZ ;  /* 0x0000000452067c10 */ /* 0x000fe4000fffe0ff */
[----:B------:R-:W-:-:S04]  /*0670*/  LEA R2, R84, UR6, 0x2 ;  /* 0x0000000654027c11 */ /* 0x000fc8000f8e10ff */
[----:B------:R-:W-:Y:S01]  /*0680*/  IADD3 R2, PT, PT, R2, 0x380, RZ ;  /* 0x0000038002027810 */ /* 0x000fe20007ffe0ff */
[----:B--2---:R-:W-:Y:S04]  /*0690*/  STS [R82+UR6], R33 ;  /* 0x0000002152007988 */ /* 0x004fe80008000806 */
[----:B---3--:R-:W-:Y:S04]  /*06a0*/  STS [R82+UR6+0xe00], R41 ;  /* 0x000e002952007988 */ /* 0x008fe80008000806 */
[----:B----4-:R-:W-:Y:S04]  /*06b0*/  STS [R82+UR6+0x700], R39 ;  /* 0x0007002752007988 */ /* 0x010fe80008000806 */
[----:B-----5:R-:W-:Y:S04]  /*06c0*/  STS [R82+UR6+0x1500], R43 ;  /* 0x0015002b52007988 */ /* 0x020fe80008000806 */
[----:B------:R-:W-:Y:S04]  /*06d0*/  STS [R82+UR4], R49 ;  /* 0x0000003152007988 */ /* 0x000fe80008000804 */
[----:B------:R-:W-:Y:S04]  /*06e0*/  STS [R82+UR4+0x700], R51 ;  /* 0x0007003352007988 */ /* 0x000fe80008000804 */
[----:B------:R-:W-:Y:S04]  /*06f0*/  STS [R82+UR4+0xe00], R53 ;  /* 0x000e003552007988 */ /* 0x000fe80008000804 */
[----:B------:R-:W-:Y:S04]  /*0700*/  STS [R82+UR4+0x1500], R55 ;  /* 0x0015003752007988 */ /* 0x000fe80008000804 */
[----:B------:R-:W-:Y:S04]  /*0710*/  STS [R82+UR4+0x1c00], R57 ;  /* 0x001c003952007988 */ /* 0x000fe80008000804 */
[----:B------:R-:W-:Y:S04]  /*0720*/  STS [R82+UR4+0x2300], R59 ;  /* 0x0023003b52007988 */ /* 0x000fe80008000804 */
[----:B------:R-:W-:Y:S04]  /*0730*/  STS [R82+UR4+0x2a00], R85 ;  /* 0x002a005552007988 */ /* 0x000fe80008000804 */
[----:B------:R-:W-:Y:S04]  /*0740*/  STS [R82+UR4+0x3100], R87 ;  /* 0x0031005752007988 */ /* 0x000fe80008000804 */
[----:B------:R1:W-:Y:S04]  /*0750*/  STS [R82+UR4+0x3800], R89 ;  /* 0x0038005952007988 */ /* 0x0003e80008000804 */
[----:B------:R0:W-:Y:S01]  /*0760*/  @!P0 STS [R6+0x3f00], R91 ;  /* 0x003f005b06008388 */ /* 0x0001e20000000800 */
[----:B------:R-:W-:Y:S01]  /*0770*/  UMOV UR4, 0x400 ;  /* 0x0000040000047882 */ /* 0x000fe20000000000 */
[----:B-1----:R-:W-:Y:S01]  /*0780*/  @!P0 SHF.L.U32 R82, R0, 0x2, RZ ;  /* 0x0000000200528819 */ /* 0x002fe200000006ff */
[----:B------:R-:W-:Y:S06]  /*0790*/  BAR.SYNC.DEFER_BLOCKING 0x0 ;  /* 0x0000000000007b1d */ /* 0x000fec0000010000 */
.L_x_0:
[----:B------:R-:W-:Y:S04]  /*07a0*/  LDS R33, [R2+-0x380] ;  /* 0xfffc800002217984 */ /* 0x000fe80000000800 */
[----:B------:R-:W1:Y:S04]  /*07b0*/  LDS.128 R44, [R83+UR4+-0x400] ;  /* 0xfffc0004532c7984 */ /* 0x000e680008000c00 */
[----:B0-----:R-:W0:Y:S04]  /*07c0*/  LDS R6, [R2+-0x1c0] ;  /* 0xfffe400002067984 */ /* 0x001e280000000800 */
[----:B------:R-:W2:Y:S04]  /*07d0*/  LDS R39, [R2+-0x2a0] ;  /* 0xfffd600002277984 */ /* 0x000ea80000000800 */
[----:B------:R-:W3:Y:S04]  /*07e0*/  LDS R8, [R2+-0xe0] ;  /* 0xffff200002087984 */ /* 0x000ee80000000800 */
[----:B------:R-:W4:Y:S04]  /*07f0*/  LDS.128 R48, [R83+UR4+-0x3c0] ;  /* 0xfffc400453307984 */ /* 0x000f280008000c00 */
[----:B------:R-:W5:Y:S04]  /*0800*/  LDS R41, [R2] ;  /* 0x0000000002297984 */ /* 0x000f680000000800 */
[----:B------:R-:W5:Y:S04]  /*0810*/  LDS R43, [R2+0xe0] ;  /* 0x0000e000022b7984 */ /* 0x000f680000000800 */
[----:B------:R-:W5:Y:S04]  /*0820*/  LDS R100, [R2+0x1c0] ;  /* 0x0001c00002647984 */ /* 0x000f680000000800 */
[----:B------:R1:W5:Y:S04]  /*0830*/  LDS R102, [R2+0x2a0] ;  /* 0x0002a00002667984 */ /* 0x0003680000000800 */
[----:B------:R-:W5:Y:S01]  /*0840*/  LDS.128 R56, [R83+UR4+-0x340] ;  /* 0xfffcc00453387984 */ /* 0x000f620008000c00 */
[----:B-1----:R-:W-:Y:S01]  /*0850*/  FFMA R53, R33, R44, R4 ;  /* 0x0000002c21357223 */ /* 0x002fe20000000004 */
[----:B------:R-:W-:-:S03]  /*0860*/  IADD3 R2, PT, PT, R2, 0x700, RZ ;  /* 0x0000070002027810 */ /* 0x000fc60007ffe0ff */
[----:B0-----:R-:W-:Y:S02]  /*0870*/  FFMA R4, R6, R45, R53 ;  /* 0x0000002d06047223 */ /* 0x001fe40000000035 */
[----:B------:R-:W0:Y:S01]  /*0880*/  LDS.128 R52, [R83+UR4+-0x380] ;  /* 0xfffc800453347984 */ /* 0x000e220008000c00 */
[----:B--2---:R-:W-:-:S04]  /*0890*/  FFMA R37, R39, R44, R37 ;  /* 0x0000002c27257223 */ /* 0x004fc80000000025 */
[----:B---3--:R-:W-:Y:S01]  /*08a0*/  FFMA R44, R8, R45, R37 ;  /* 0x0000002d082c7223 */ /* 0x008fe20000000025 */
[-C--:B----4-:R-:W-:Y:S01]  /*08b0*/  FFMA R25, R33, R48.reuse, R25 ;  /* 0x0000003021197223 */ /* 0x090fe20000000019 */
[----:B------:R-:W-:Y:S01]  /*08c0*/  FFMA R37, R39, R48, R35 ;  /* 0x0000003027257223 */ /* 0x000fe20000000023 */
[-C--:B-----5:R-:W-:Y:S02]  /*08d0*/  FFMA R35, R41, R46.reuse, R4 ;  /* 0x0000002e29237223 */ /* 0x0a0fe40000000004 */
[-C--:B------:R-:W-:Y:S01]  /*08e0*/  FFMA R4, R6, R49.reuse, R25 ;  /* 0x0000003106047223 */ /* 0x080fe20000000019 */
[----:B------:R-:W-:Y:S01]  /*08f0*/  FFMA R45, R43, R46, R44 ;  /* 0x0000002e2b2d7223 */ /* 0x000fe2000000002c */
[----:B------:R-:W-:Y:S02]  /*0900*/  FFMA R46, R8, R49, R37 ;  /* 0x00000031082e7223 */ /* 0x000fe40000000025 */
[-C--:B------:R-:W-:Y:S01]  /*0910*/  FFMA R44, R41, R50.reuse, R4 ;  /* 0x00000032292c7223 */ /* 0x080fe20000000004 */
[----:B------:R-:W-:Y:S01]  /*0920*/  FFMA R4, R100, R47, R35 ;  /* 0x0000002f64047223 */ /* 0x000fe20000000023 */
[----:B------:R-:W-:-:S02]  /*0930*/  FFMA R46, R43, R50, R46 ;  /* 0x000000322b2e7223 */ /* 0x000fc4000000002e */
[----:B------:R-:W-:Y:S01]  /*0940*/  FFMA R25, R100, R51, R44 ;  /* 0x0000003364197223 */ /* 0x000fe2000000002c */
[C---:B------:R-:W-:Y:S01]  /*0950*/  FFMA R37, R102.reuse, R47, R45 ;  /* 0x0000002f66257223 */ /* 0x040fe2000000002d */
[----:B------:R-:W-:Y:S01]  /*0960*/  FFMA R35, R102, R51, R46 ;  /* 0x0000003366237223 */ /* 0x000fe2000000002e */
[-C--:B------:R-:W-:Y:S01]  /*0970*/  FFMA R44, R33, R56.reuse, R27 ;  /* 0x00000038212c7223 */ /* 0x080fe2000000001b */
[----:B------:R-:W-:-:S03]  /*0980*/  FFMA R56, R39, R56, R17 ;  /* 0x0000003827387223 */ /* 0x000fc60000000011 */
[-C--:B------:R-:W-:Y:S01]  /*0990*/  FFMA R17, R6, R57.reuse, R44 ;  /* 0x0000003906117223 */ /* 0x080fe2000000002c */
[----:B------:R-:W-:-:S04]  /*09a0*/  FFMA R56, R8, R57, R56 ;  /* 0x0000003908387223 */ /* 0x000fc80000000038 */
[----:B------:R-:W-:Y:S01]  /*09b0*/  FFMA R56, R43, R58, R56 ;  /* 0x0000003a2b387223 */ /* 0x000fe20000000038 */
[-C--:B0-----:R-:W-:Y:S01]  /*09c0*/  FFMA R31, R33, R52.reuse, R31 ;  /* 0x00000034211f7223 */ /* 0x081fe2000000001f */
[----:B------:R-:W-:Y:S01]  /*09d0*/  FFMA R29, R39, R52, R29 ;  /* 0x00000034271d7223 */ /* 0x000fe2000000001d */
[C---:B------:R-:W-:Y:S01]  /*09e0*/  FFMA R52, R41.reuse, R58, R17 ;  /* 0x0000003a29347223 */ /* 0x040fe20000000011 */
[----:B------:R-:W-:Y:S01]  /*09f0*/  FFMA R17, R102, R59, R56 ;  /* 0x0000003b66117223 */ /* 0x000fe20000000038 */
[-C--:B------:R-:W-:Y:S01]  /*0a00*/  FFMA R46, R6, R53.reuse, R31 ;  /* 0x00000035062e7223 */ /* 0x080fe2000000001f */
[----:B------:R-:W-:Y:S01]  /*0a10*/  FFMA R48, R8, R53, R29 ;  /* 0x0000003508307223 */ /* 0x000fe2000000001d */
[C---:B------:R-:W-:Y:S02]  /*0a20*/  FFMA R27, R100.reuse, R59, R52 ;  /* 0x0000003b641b7223 */ /* 0x040fe40000000034 */
[-C--:B------:R-:W-:Y:S01]  /*0a30*/  FFMA R31, R41, R54.reuse, R46 ;  /* 0x00000036291f7223 */ /* 0x080fe2000000002e */
[----:B------:R-:W-:Y:S01]  /*0a40*/  FFMA R29, R43, R54, R48 ;  /* 0x000000362b1d7223 */ /* 0x000fe20000000030 */
[----:B------:R-:W0:Y:S02]  /*0a50*/  LDS.128 R44, [R83+UR4+-0x300] ;  /* 0xfffd0004532c7984 */ /* 0x000e240008000c00 */
[-C--:B------:R-:W-:Y:S01]  /*0a60*/  FFMA R31, R100, R55.reuse, R31 ;  /* 0x00000037641f7223 */ /* 0x080fe2000000001f */
[----:B------:R-:W-:Y:S01]  /*0a70*/  FFMA R29, R102, R55, R29 ;  /* 0x00000037661d7223 */ /* 0x000fe2000000001d */
[----:B------:R-:W1:Y:S04]  /*0a80*/  LDS.128 R48, [R83+UR4+-0x2c0] ;  /* 0xfffd400453307984 */ /* 0x000e680008000c00 */
[----:B------:R-:W2:Y:S01]  /*0a90*/  LDS.128 R56, [R83+UR4+-0x240] ;  /* 0xfffdc00453387984 */ /* 0x000ea20008000c00 */
[-C--:B0-----:R-:W-:Y:S01]  /*0aa0*/  FFMA R21, R39, R44.reuse, R21 ;  /* 0x0000002c27157223 */ /* 0x081fe20000000015 */
[----:B------:R-:W-:-:S03]  /*0ab0*/  FFMA R23, R33, R44, R23 ;  /* 0x0000002c21177223 */ /* 0x000fc60000000017 */
[-C--:B------:R-:W-:Y:S01]  /*0ac0*/  FFMA R52, R8, R45.reuse, R21 ;  /* 0x0000002d08347223 */ /* 0x080fe20000000015 */
[-C--:B-1----:R-:W-:Y:S01]  /*0ad0*/  FFMA R44, R33, R48.reuse, R19 ;  /* 0x00000030212c7223 */ /* 0x082fe20000000013 */
[----:B------:R-:W-:Y:S01]  /*0ae0*/  FFMA R19, R39, R48, R9 ;  /* 0x0000003027137223 */ /* 0x000fe20000000009 */
[C---:B------:R-:W-:Y:S01]  /*0af0*/  FFMA R48, R6.reuse, R45, R23 ;  /* 0x0000002d06307223 */ /* 0x040fe20000000017 */
[-C--:B------:R-:W-:Y:S01]  /*0b00*/  FFMA R21, R43, R46.reuse, R52 ;  /* 0x0000002e2b157223 */ /* 0x080fe20000000034 */
[-C--:B------:R-:W-:Y:S01]  /*0b10*/  FFMA R9, R6, R49.reuse, R44 ;  /* 0x0000003106097223 */ /* 0x080fe2000000002c */
[----:B------:R-:W0:Y:S01]  /*0b20*/  LDS.128 R52, [R83+UR4+-0x280] ;  /* 0xfffd800453347984 */ /* 0x000e220008000c00 */
[----:B------:R-:W-:Y:S01]  /*0b30*/  FFMA R19, R8, R49, R19 ;  /* 0x0000003108137223 */ /* 0x000fe20000000013 */
[C---:B------:R-:W-:Y:S01]  /*0b40*/  FFMA R23, R41.reuse, R46, R48 ;  /* 0x0000002e29177223 */ /* 0x040fe20000000030 */
[-C--:B------:R-:W-:Y:S01]  /*0b50*/  FFMA R44, R41, R50.reuse, R9 ;  /* 0x00000032292c7223 */ /* 0x080fe20000000009 */
[-C--:B------:R-:W-:Y:S01]  /*0b60*/  FFMA R21, R102, R47.reuse, R21 ;  /* 0x0000002f66157223 */ /* 0x080fe20000000015 */
[----:B------:R-:W-:Y:S01]  /*0b70*/  FFMA R9, R43, R50, R19 ;  /* 0x000000322b097223 */ /* 0x000fe20000000013 */
[C---:B------:R-:W-:Y:S01]  /*0b80*/  FFMA R23, R100.reuse, R47, R23 ;  /* 0x0000002f64177223 */ /* 0x040fe20000000017 */
[-C--:B------:R-:W-:Y:S01]  /*0b90*/  FFMA R19, R100, R51.reuse, R44 ;  /* 0x0000003364137223 */ /* 0x080fe2000000002c */
[-C--:B--2---:R-:W-:Y:S01]  /*0ba0*/  FFMA R44, R33, R56.reuse, R11 ;  /* 0x00000038212c7223 */ /* 0x084fe2000000000b */
[----:B------:R-:W-:Y:S01]  /*0bb0*/  FFMA R56, R39, R56, R3 ;  /* 0x0000003827387223 */ /* 0x000fe20000000003 */
[----:B------:R-:W-:-:S02]  /*0bc0*/  FFMA R9, R102, R51, R9 ;  /* 0x0000003366097223 */ /* 0x000fc40000000009 */
        /* <DEDUP_REMOVED lines=24> */
[----:B------:R-:W-:Y:S01]  /*0d50*/  FFMA R5, R6, R49, R44 ;  /* 0x0000003106057223 */ /* 0x000fe2000000002c */
[----:B------:R-:W0:Y:S01]  /*0d60*/  LDS.128 R52, [R83+UR4+-0x180] ;  /* 0xfffe800453347984 */ /* 0x000e220008000c00 */
[----:B------:R-:W-:Y:S01]  /*0d70*/  FFMA R7, R41, R46, R10 ;  /* 0x0000002e29077223 */ /* 0x000fe2000000000a */
[----:B--2---:R-:W-:Y:S01]  /*0d80*/  FFMA R16, R39, R56, R16 ;  /* 0x0000003827107223 */ /* 0x004fe20000000010 */
[----:B------:R-:W-:Y:S01]  /*0d90*/  FFMA R10, R41, R50, R5 ;  /* 0x00000032290a7223 */ /* 0x000fe20000000005 */
[-C--:B------:R-:W-:Y:S01]  /*0da0*/  FFMA R5, R102, R47.reuse, R45 ;  /* 0x0000002f66057223 */ /* 0x080fe2000000002d */
[----:B------:R-:W-:Y:S01]  /*0db0*/  FFMA R7, R100, R47, R7 ;  /* 0x0000002f64077223 */ /* 0x000fe20000000007 */
[----:B------:R-:W-:Y:S01]  /*0dc0*/  FFMA R48, R8, R49, R48 ;  /* 0x0000003108307223 */ /* 0x000fe20000000030 */
[----:B------:R-:W-:-:S03]  /*0dd0*/  FFMA R61, R100, R51, R10 ;  /* 0x00000033643d7223 */ /* 0x000fc6000000000a */
[----:B------:R-:W-:-:S04]  /*0de0*/  FFMA R48, R43, R50, R48 ;  /* 0x000000322b307223 */ /* 0x000fc80000000030 */
[----:B------:R-:W-:Y:S02]  /*0df0*/  FFMA R10, R102, R51, R48 ;  /* 0x00000033660a7223 */ /* 0x000fe40000000030 */
[----:B------:R-:W1:Y:S01]  /*0e00*/  LDS.128 R48, [R83+UR4+-0xc0] ;  /* 0xffff400453307984 */ /* 0x000e620008000c00 */
[-C--:B0-----:R-:W-:Y:S01]  /*0e10*/  FFMA R45, R33, R52.reuse, R12 ;  /* 0x00000034212d7223 */ /* 0x081fe2000000000c */
[----:B------:R-:W-:Y:S01]  /*0e20*/  FFMA R47, R39, R52, R14 ;  /* 0x00000034272f7223 */ /* 0x000fe2000000000e */
[----:B------:R-:W-:Y:S02]  /*0e30*/  FFMA R12, R33, R56, R63 ;  /* 0x00000038210c7223 */ /* 0x000fe4000000003f */
[-C--:B------:R-:W-:Y:S01]  /*0e40*/  FFMA R14, R6, R53.reuse, R45 ;  /* 0x00000035060e7223 */ /* 0x080fe2000000002d */
[----:B------:R-:W-:Y:S01]  /*0e50*/  FFMA R44, R8, R53, R47 ;  /* 0x00000035082c7223 */ /* 0x000fe2000000002f */
[-C--:B------:R-:W-:Y:S01]  /*0e60*/  FFMA R45, R6, R57.reuse, R12 ;  /* 0x00000039062d7223 */ /* 0x080fe2000000000c */
[----:B------:R-:W-:Y:S01]  /*0e70*/  FFMA R57, R8, R57, R16 ;  /* 0x0000003908397223 */ /* 0x000fe20000000010 */
[-C--:B------:R-:W-:Y:S01]  /*0e80*/  FFMA R53, R41, R54.reuse, R14 ;  /* 0x0000003629357223 */ /* 0x080fe2000000000e */
[----:B------:R-:W-:Y:S01]  /*0e90*/  FFMA R63, R43, R54, R44 ;  /* 0x000000362b3f7223 */ /* 0x000fe2000000002c */
[-C--:B------:R-:W-:Y:S01]  /*0ea0*/  FFMA R16, R41, R58.reuse, R45 ;  /* 0x0000003a29107223 */ /* 0x080fe2000000002d */
[----:B------:R-:W-:Y:S01]  /*0eb0*/  FFMA R57, R43, R58, R57 ;  /* 0x0000003a2b397223 */ /* 0x000fe20000000039 */
[----:B------:R-:W0:Y:S01]  /*0ec0*/  LDS.128 R44, [R83+UR4+-0x100] ;  /* 0xffff0004532c7984 */ /* 0x000e220008000c00 */
[-C--:B------:R-:W-:Y:S01]  /*0ed0*/  FFMA R12, R100, R55.reuse, R53 ;  /* 0x00000037640c7223 */ /* 0x080fe20000000035 */
[----:B------:R-:W-:Y:S01]  /*0ee0*/  FFMA R14, R102, R55, R63 ;  /* 0x00000037660e7223 */ /* 0x000fe2000000003f */
[-C--:B------:R-:W-:Y:S01]  /*0ef0*/  FFMA R63, R100, R59.reuse, R16 ;  /* 0x0000003b643f7223 */ /* 0x080fe20000000010 */
[----:B------:R-:W-:Y:S01]  /*0f00*/  FFMA R16, R102, R59, R57 ;  /* 0x0000003b66107223 */ /* 0x000fe20000000039 */
[----:B-1----:R-:W-:Y:S01]  /*0f10*/  FFMA R22, R39, R48, R22 ;  /* 0x0000003027167223 */ /* 0x002fe20000000016 */
[----:B------:R-:W1:Y:S01]  /*0f20*/  LDS.128 R56, [R83+UR4+-0x80] ;  /* 0xffff800453387984 */ /* 0x000e620008000c00 */
[-C--:B0-----:R-:W-:Y:S01]  /*0f30*/  FFMA R53, R33, R44.reuse, R18 ;  /* 0x0000002c21357223 */ /* 0x081fe20000000012 */
[----:B------:R-:W-:Y:S01]  /*0f40*/  FFMA R55, R39, R44, R20 ;  /* 0x0000002c27377223 */ /* 0x000fe20000000014 */
[----:B------:R-:W-:-:S02]  /*0f50*/  FFMA R18, R33, R48, R65 ;  /* 0x0000003021127223 */ /* 0x000fc40000000041 */
[-C--:B------:R-:W-:Y:S01]  /*0f60*/  FFMA R20, R6, R45.reuse, R53 ;  /* 0x0000002d06147223 */ /* 0x080fe20000000035 */
[----:B------:R-:W-:Y:S01]  /*0f70*/  FFMA R44, R8, R45, R55 ;  /* 0x0000002d082c7223 */ /* 0x000fe20000000037 */
[-C--:B------:R-:W-:Y:S01]  /*0f80*/  FFMA R45, R6, R49.reuse, R18 ;  /* 0x00000031062d7223 */ /* 0x080fe20000000012 */
[----:B------:R-:W0:Y:S01]  /*0f90*/  LDS.128 R52, [R83+UR4+-0x40] ;  /* 0xffffc00453347984 */ /* 0x000e220008000c00 */
[----:B------:R-:W-:Y:S01]  /*0fa0*/  FFMA R18, R8, R49, R22 ;  /* 0x0000003108127223 */ /* 0x000fe20000000016 */
[-C--:B------:R-:W-:Y:S01]  /*0fb0*/  FFMA R49, R41, R46.reuse, R20 ;  /* 0x0000002e29317223 */ /* 0x080fe20000000014 */
[----:B------:R-:W-:Y:S01]  /*0fc0*/  FFMA R65, R43, R46, R44 ;  /* 0x0000002e2b417223 */ /* 0x000fe2000000002c */
[-C--:B------:R-:W-:Y:S01]  /*0fd0*/  FFMA R22, R41, R50.reuse, R45 ;  /* 0x0000003229167223 */ /* 0x080fe2000000002d */
[----:B------:R-:W-:Y:S01]  /*0fe0*/  FFMA R50, R43, R50, R18 ;  /* 0x000000322b327223 */ /* 0x000fe20000000012 */
[-C--:B------:R-:W-:Y:S01]  /*0ff0*/  FFMA R18, R100, R47.reuse, R49 ;  /* 0x0000002f64127223 */ /* 0x080fe20000000031 */
[----:B------:R-:W-:Y:S01]  /*1000*/  FFMA R20, R102, R47, R65 ;  /* 0x0000002f66147223 */ /* 0x000fe20000000041 */
[-C--:B-1----:R-:W-:Y:S01]  /*1010*/  FFMA R45, R33, R56.reuse, R24 ;  /* 0x00000038212d7223 */ /* 0x082fe20000000018 */
[----:B------:R-:W-:Y:S01]  /*1020*/  FFMA R47, R39, R56, R26 ;  /* 0x00000038272f7223 */ /* 0x000fe2000000001a */
[-C--:B------:R-:W-:Y:S01]  /*1030*/  FFMA R65, R100, R51.reuse, R22 ;  /* 0x0000003364417223 */ /* 0x080fe20000000016 */
[----:B------:R-:W-:Y:S01]  /*1040*/  FFMA R22, R102, R51, R50 ;  /* 0x0000003366167223 */ /* 0x000fe20000000032 */
[-C--:B------:R-:W-:Y:S01]  /*1050*/  FFMA R26, R6, R57.reuse, R45 ;  /* 0x00000039061a7223 */ /* 0x080fe2000000002d */
[----:B------:R-:W-:Y:S01]  /*1060*/  FFMA R44, R8, R57, R47 ;  /* 0x00000039082c7223 */ /* 0x000fe2000000002f */
[----:B------:R-:W1:Y:S03]  /*1070*/  LDS.128 R48, [R83+UR4] ;  /* 0x0000000453307984 */ /* 0x000e660008000c00 */
[----:B------:R-:W-:Y:S01]  /*1080*/  FFMA R57, R43, R58, R44 ;  /* 0x0000003a2b397223 */ /* 0x000fe2000000002c */
[-C--:B0-----:R-:W-:Y:S01]  /*1090*/  FFMA R24, R33, R52.reuse, R67 ;  /* 0x0000003421187223 */ /* 0x081fe20000000043 */
[----:B------:R-:W-:-:S03]  /*10a0*/  FFMA R28, R39, R52, R28 ;  /* 0x00000034271c7223 */ /* 0x000fc6000000001c */
[-C--:B------:R-:W-:Y:S01]  /*10b0*/  FFMA R45, R6, R53.reuse, R24 ;  /* 0x00000035062d7223 */ /* 0x080fe20000000018 */
[----:B------:R-:W-:Y:S01]  /*10c0*/  FFMA R24, R8, R53, R28 ;  /* 0x0000003508187223 */ /* 0x000fe2000000001c */
[C---:B------:R-:W-:Y:S01]  /*10d0*/  FFMA R53, R41.reuse, R58, R26 ;  /* 0x0000003a29357223 */ /* 0x040fe2000000001a */
[-C--:B------:R-:W-:Y:S01]  /*10e0*/  FFMA R26, R102, R59.reuse, R57 ;  /* 0x0000003b661a7223 */ /* 0x080fe20000000039 */
[-C--:B------:R-:W-:Y:S01]  /*10f0*/  FFMA R28, R41, R54.reuse, R45 ;  /* 0x00000036291c7223 */ /* 0x080fe2000000002d */
[----:B------:R-:W-:Y:S01]  /*1100*/  FFMA R54, R43, R54, R24 ;  /* 0x000000362b367223 */ /* 0x000fe20000000018 */
[----:B------:R-:W0:Y:S01]  /*1110*/  LDS.128 R44, [R83+UR4+0x40] ;  /* 0x00004004532c7984 */ /* 0x000e220008000c00 */
[C---:B------:R-:W-:Y:S01]  /*1120*/  FFMA R24, R100.reuse, R59, R53 ;  /* 0x0000003b64187223 */ /* 0x040fe20000000035 */
[-C--:B------:R-:W-:Y:S01]  /*1130*/  FFMA R67, R100, R55.reuse, R28 ;  /* 0x0000003764437223 */ /* 0x080fe2000000001c */
[----:B------:R-:W-:Y:S01]  /*1140*/  FFMA R28, R102, R55, R54 ;  /* 0x00000037661c7223 */ /* 0x000fe20000000036 */
[-C--:B-1----:R-:W-:Y:S01]  /*1150*/  FFMA R53, R33, R48.reuse, R30 ;  /* 0x0000003021357223 */ /* 0x082fe2000000001e */
[----:B------:R-:W-:Y:S01]  /*1160*/  FFMA R55, R39, R48, R32 ;  /* 0x0000003027377223 */ /* 0x000fe20000000020 */
[----:B------:R-:W1:Y:S02]  /*1170*/  LDS.128 R56, [R83+UR4+0x80] ;  /* 0x0000800453387984 */ /* 0x000e640008000c00 */
[-C--:B------:R-:W-:Y:S01]  /*1180*/  FFMA R32, R6, R49.reuse, R53 ;  /* 0x0000003106207223 */ /* 0x080fe20000000035 */
[-C--:B0-----:R-:W-:Y:S01]  /*1190*/  FFMA R30, R33, R44.reuse, R69 ;  /* 0x0000002c211e7223 */ /* 0x081fe20000000045 */
[----:B------:R-:W-:Y:S01]  /*11a0*/  FFMA R34, R39, R44, R34 ;  /* 0x0000002c27227223 */ /* 0x000fe20000000022 */
[----:B------:R-:W-:-:S02]  /*11b0*/  FFMA R44, R8, R49, R55 ;  /* 0x00000031082c7223 */ /* 0x000fc40000000037 */
[----:B------:R-:W0:Y:S01]  /*11c0*/  LDS.128 R52, [R83+UR4+0xc0] ;  /* 0x0000c00453347984 */ /* 0x000e220008000c00 */
[-C--:B------:R-:W-:Y:S01]  /*11d0*/  FFMA R49, R6, R45.reuse, R30 ;  /* 0x0000002d06317223 */ /* 0x080fe2000000001e */
[----:B------:R-:W-:Y:S01]  /*11e0*/  FFMA R30, R8, R45, R34 ;  /* 0x0000002d081e7223 */ /* 0x000fe20000000022 */
[-C--:B------:R-:W-:Y:S01]  /*11f0*/  FFMA R69, R43, R50.reuse, R44 ;  /* 0x000000322b457223 */ /* 0x080fe2000000002c */
[C---:B------:R-:W-:Y:S01]  /*1200*/  FFMA R45, R41.reuse, R50, R32 ;  /* 0x00000032292d7223 */ /* 0x040fe20000000020 */
[-C--:B------:R-:W-:Y:S01]  /*1210*/  FFMA R34, R41, R46.reuse, R49 ;  /* 0x0000002e29227223 */ /* 0x080fe20000000031 */
[----:B------:R-:W-:Y:S01]  /*1220*/  FFMA R46, R43, R46, R30 ;  /* 0x0000002e2b2e7223 */ /* 0x000fe2000000001e */
[-C--:B------:R-:W-:Y:S01]  /*1230*/  FFMA R32, R102, R51.reuse, R69 ;  /* 0x0000003366207223 */ /* 0x080fe20000000045 */
[C---:B------:R-:W-:Y:S01]  /*1240*/  FFMA R30, R100.reuse, R51, R45 ;  /* 0x00000033641e7223 */ /* 0x040fe2000000002d */
[-C--:B------:R-:W-:Y:S01]  /*1250*/  FFMA R69, R100, R47.reuse, R34 ;  /* 0x0000002f64457223 */ /* 0x080fe20000000022 */
[----:B------:R-:W-:Y:S01]  /*1260*/  FFMA R34, R102, R47, R46 ;  /* 0x0000002f66227223 */ /* 0x000fe2000000002e */
[-C--:B-1----:R-:W-:Y:S01]  /*1270*/  FFMA R45, R33, R56.reuse, R36 ;  /* 0x00000038212d7223 */ /* 0x082fe20000000024 */
[----:B------:R-:W-:Y:S01]  /*1280*/  FFMA R47, R39, R56, R38 ;  /* 0x00000038272f7223 */ /* 0x000fe20000000026 */
[----:B------:R-:W1:Y:S02]  /*1290*/  LDS.128 R48, [R83+UR4+0x100] ;  /* 0x0001000453307984 */ /* 0x000e640008000c00 */
[-C--:B------:R-:W-:Y:S01]  /*12a0*/  FFMA R38, R6, R57.reuse, R45 ;  /* 0x0000003906267223 */ /* 0x080fe2000000002d */
[----:B------:R-:W-:-:S04]  /*12b0*/  FFMA R44, R8, R57, R47 ;  /* 0x00000039082c7223 */ /* 0x000fc8000000002f */
        /* <DEDUP_REMOVED lines=15> */
[----:B------:R-:W1:Y:S03]  /*13b0*/  LDS.128 R56, [R83+UR4+0x180] ;  /* 0x0001800453387984 */ /* 0x000e660008000c00 */
[-C--:B------:R-:W-:Y:S01]  /*13c0*/  FFMA R48, R8, R49.reuse, R55 ;  /* 0x0000003108307223 */ /* 0x080fe20000000037 */
[-C--:B0-----:R-:W-:Y:S01]  /*13d0*/  FFMA R42, R33, R44.reuse, R73 ;  /* 0x0000002c212a7223 */ /* 0x081fe20000000049 */
[----:B------:R-:W-:Y:S01]  /*13e0*/  FFMA R62, R39, R44, R62 ;  /* 0x0000002c273e7223 */ /* 0x000fe2000000003e */
[C---:B------:R-:W-:Y:S01]  /*13f0*/  FFMA R44, R6.reuse, R49, R53 ;  /* 0x00000031062c7223 */ /* 0x040fe20000000035 */
[-C--:B------:R-:W-:Y:S01]  /*1400*/  FFMA R73, R43, R50.reuse, R48 ;  /* 0x000000322b497223 */ /* 0x080fe20000000030 */
[----:B------:R-:W0:Y:S01]  /*1410*/  LDS.128 R52, [R83+UR4+0x1c0] ;  /* 0x0001c00453347984 */ /* 0x000e220008000c00 */
[-C--:B------:R-:W-:Y:S01]  /*1420*/  FFMA R49, R6, R45.reuse, R42 ;  /* 0x0000002d06317223 */ /* 0x080fe2000000002a */
[----:B------:R-:W-:Y:S01]  /*1430*/  FFMA R62, R8, R45, R62 ;  /* 0x0000002d083e7223 */ /* 0x000fe2000000003e */
[C---:B------:R-:W-:Y:S01]  /*1440*/  FFMA R45, R41.reuse, R50, R44 ;  /* 0x00000032292d7223 */ /* 0x040fe2000000002c */
[-C--:B------:R-:W-:Y:S01]  /*1450*/  FFMA R60, R102, R51.reuse, R73 ;  /* 0x00000033663c7223 */ /* 0x080fe20000000049 */
[-C--:B------:R-:W-:Y:S01]  /*1460*/  FFMA R44, R41, R46.reuse, R49 ;  /* 0x0000002e292c7223 */ /* 0x080fe20000000031 */
[----:B------:R-:W-:Y:S01]  /*1470*/  FFMA R62, R43, R46, R62 ;  /* 0x0000002e2b3e7223 */ /* 0x000fe2000000003e */
[C---:B------:R-:W-:Y:S01]  /*1480*/  FFMA R42, R100.reuse, R51, R45 ;  /* 0x00000033642a7223 */ /* 0x040fe2000000002d */
[-C--:B-1----:R-:W-:Y:S01]  /*1490*/  FFMA R45, R33, R56.reuse, R64 ;  /* 0x00000038212d7223 */ /* 0x082fe20000000040 */
[-C--:B------:R-:W-:Y:S01]  /*14a0*/  FFMA R73, R100, R47.reuse, R44 ;  /* 0x0000002f64497223 */ /* 0x080fe2000000002c */
[----:B------:R-:W-:Y:S01]  /*14b0*/  FFMA R62, R102, R47, R62 ;  /* 0x0000002f663e7223 */ /* 0x000fe2000000003e */
[----:B------:R-:W-:Y:S01]  /*14c0*/  FFMA R47, R39, R56, R66 ;  /* 0x00000038272f7223 */ /* 0x000fe20000000042 */
[----:B------:R-:W-:-:S03]  /*14d0*/  FFMA R46, R6, R57, R45 ;  /* 0x00000039062e7223 */ /* 0x000fc6000000002d */
[----:B------:R-:W-:-:S04]  /*14e0*/  FFMA R48, R8, R57, R47 ;  /* 0x0000003908307223 */ /* 0x000fc8000000002f */
[----:B------:R-:W-:Y:S02]  /*14f0*/  FFMA R57, R43, R58, R48 ;  /* 0x0000003a2b397223 */ /* 0x000fe40000000030 */
[----:B------:R-:W1:Y:S02]  /*1500*/  LDS.128 R48, [R83+UR4+0x200] ;  /* 0x0002000453307984 */ /* 0x000e640008000c00 */
[----:B------:R-:W-:Y:S01]  /*1510*/  FFMA R66, R102, R59, R57 ;  /* 0x0000003b66427223 */ /* 0x000fe20000000039 */
[-C--:B0-----:R-:W-:Y:S01]  /*1520*/  FFMA R44, R33, R52.reuse, R75 ;  /* 0x00000034212c7223 */ /* 0x081fe2000000004b */
[----:B------:R-:W-:-:S03]  /*1530*/  FFMA R52, R39, R52, R68 ;  /* 0x0000003427347223 */ /* 0x000fc60000000044 */
[-C--:B------:R-:W-:Y:S01]  /*1540*/  FFMA R45, R6, R53.reuse, R44 ;  /* 0x00000035062d7223 */ /* 0x080fe2000000002c */
[----:B------:R-:W-:Y:S01]  /*1550*/  FFMA R44, R8, R53, R52 ;  /* 0x00000035082c7223 */ /* 0x000fe20000000034 */
[C---:B------:R-:W-:Y:S02]  /*1560*/  FFMA R53, R41.reuse, R58, R46 ;  /* 0x0000003a29357223 */ /* 0x040fe4000000002e */
[-C--:B------:R-:W-:Y:S01]  /*1570*/  FFMA R52, R41, R54.reuse, R45 ;  /* 0x0000003629347223 */ /* 0x080fe2000000002d */
[----:B------:R-:W-:Y:S01]  /*1580*/  FFMA R54, R43, R54, R44 ;  /* 0x000000362b367223 */ /* 0x000fe2000000002c */
[C---:B------:R-:W-:Y:S01]  /*1590*/  FFMA R64, R100.reuse, R59, R53 ;  /* 0x0000003b64407223 */ /* 0x040fe20000000035 */
[----:B------:R-:W0:Y:S01]  /*15a0*/  LDS.128 R44, [R83+UR4+0x240] ;  /* 0x00024004532c7984 */ /* 0x000e220008000c00 */
[-C--:B------:R-:W-:Y:S01]  /*15b0*/  FFMA R75, R100, R55.reuse, R52 ;  /* 0x00000037644b7223 */ /* 0x080fe20000000034 */
[----:B------:R-:W-:Y:S02]  /*15c0*/  FFMA R68, R102, R55, R54 ;  /* 0x0000003766447223 */ /* 0x000fe40000000036 */
[----:B------:R-:W2:Y:S01]  /*15d0*/  LDS.128 R52, [R83+UR4+0x280] ;  /* 0x0002800453347984 */ /* 0x000ea20008000c00 */
[-C--:B-1----:R-:W-:Y:S01]  /*15e0*/  FFMA R57, R33, R48.reuse, R70 ;  /* 0x0000003021397223 */ /* 0x082fe20000000046 */
[----:B------:R-:W-:-:S04]  /*15f0*/  FFMA R59, R39, R48, R72 ;  /* 0x00000030273b7223 */ /* 0x000fc80000000048 */
[-C--:B------:R-:W-:Y:S01]  /*1600*/  FFMA R56, R8, R49.reuse, R59 ;  /* 0x0000003108387223 */ /* 0x080fe2000000003b */
[-C--:B0-----:R-:W-:Y:S01]  /*1610*/  FFMA R48, R33, R44.reuse, R77 ;  /* 0x0000002c21307223 */ /* 0x081fe2000000004d */
[----:B------:R-:W-:Y:S01]  /*1620*/  FFMA R74, R39, R44, R74 ;  /* 0x0000002c274a7223 */ /* 0x000fe2000000004a */
[C---:B------:R-:W-:Y:S01]  /*1630*/  FFMA R44, R6.reuse, R49, R57 ;  /* 0x00000031062c7223 */ /* 0x040fe20000000039 */
[-C--:B------:R-:W-:Y:S01]  /*1640*/  FFMA R57, R43, R50.reuse, R56 ;  /* 0x000000322b397223 */ /* 0x080fe20000000038 */
[-C--:B------:R-:W-:Y:S01]  /*1650*/  FFMA R49, R6, R45.reuse, R48 ;  /* 0x0000002d06317223 */ /* 0x080fe20000000030 */
[----:B------:R-:W-:Y:S01]  /*1660*/  FFMA R74, R8, R45, R74 ;  /* 0x0000002d084a7223 */ /* 0x000fe2000000004a */
[C---:B------:R-:W-:Y:S01]  /*1670*/  FFMA R45, R41.reuse, R50, R44 ;  /* 0x00000032292d7223 */ /* 0x040fe2000000002c */
[-C--:B------:R-:W-:Y:S01]  /*1680*/  FFMA R72, R102, R51.reuse, R57 ;  /* 0x0000003366487223 */ /* 0x080fe20000000039 */
[-C--:B------:R-:W-:Y:S01]  /*1690*/  FFMA R44, R41, R46.reuse, R49 ;  /* 0x0000002e292c7223 */ /* 0x080fe20000000031 */
[----:B------:R-:W-:Y:S01]  /*16a0*/  FFMA R74, R43, R46, R74 ;  /* 0x0000002e2b4a7223 */ /* 0x000fe2000000004a */
[C---:B------:R-:W-:Y:S01]  /*16b0*/  FFMA R70, R100.reuse, R51, R45 ;  /* 0x0000003364467223 */ /* 0x040fe2000000002d */
[-C--:B--2---:R-:W-:Y:S01]  /*16c0*/  FFMA R45, R33, R52.reuse, R92 ;  /* 0x00000034212d7223 */ /* 0x084fe2000000005c */
[----:B------:R-:W0:Y:S01]  /*16d0*/  LDS.128 R48, [R83+UR4+0x2c0] ;  /* 0x0002c00453307984 */ /* 0x000e220008000c00 */
[-C--:B------:R-:W-:Y:S01]  /*16e0*/  FFMA R77, R100, R47.reuse, R44 ;  /* 0x0000002f644d7223 */ /* 0x080fe2000000002c */
[----:B------:R-:W-:Y:S01]  /*16f0*/  FFMA R74, R102, R47, R74 ;  /* 0x0000002f664a7223 */ /* 0x000fe2000000004a */
[----:B------:R-:W-:Y:S01]  /*1700*/  FFMA R47, R39, R52, R94 ;  /* 0x00000034272f7223 */ /* 0x000fe2000000005e */
[----:B------:R-:W-:-:S03]  /*1710*/  FFMA R52, R6, R53, R45 ;  /* 0x0000003506347223 */ /* 0x000fc6000000002d */
[----:B------:R-:W-:Y:S01]  /*1720*/  FFMA R56, R8, R53, R47 ;  /* 0x0000003508387223 */ /* 0x000fe2000000002f */
[-C--:B------:R-:W-:Y:S01]  /*1730*/  FFMA R57, R41, R54.reuse, R52 ;  /* 0x0000003629397223 */ /* 0x080fe20000000034 */
[----:B------:R-:W1:Y:S02]  /*1740*/  LDS.128 R44, [R83+UR4+0x300] ;  /* 0x00030004532c7984 */ /* 0x000e640008000c00 */
[----:B------:R-:W-:Y:S01]  /*1750*/  FFMA R85, R43, R54, R56 ;  /* 0x000000362b557223 */ /* 0x000fe20000000038 */
[----:B------:R-:W-:-:S03]  /*1760*/  FFMA R92, R100, R55, R57 ;  /* 0x00000037645c7223 */ /* 0x000fc60000000039 */
[----:B------:R-:W-:Y:S01]  /*1770*/  FFMA R94, R102, R55, R85 ;  /* 0x00000037665e7223 */ /* 0x000fe20000000055 */
[-C--:B0-----:R-:W-:Y:S01]  /*1780*/  FFMA R53, R33, R48.reuse, R76 ;  /* 0x0000003021357223 */ /* 0x081fe2000000004c */
[----:B------:R-:W-:-:S03]  /*1790*/  FFMA R59, R39, R48, R78 ;  /* 0x00000030273b7223 */ /* 0x000fc6000000004e */
[-C--:B------:R-:W-:Y:S01]  /*17a0*/  FFMA R48, R6, R49.reuse, R53 ;  /* 0x0000003106307223 */ /* 0x080fe20000000035 */
[----:B------:R-:W-:-:S03]  /*17b0*/  FFMA R52, R8, R49, R59 ;  /* 0x0000003108347223 */ /* 0x000fc6000000003b */
[-C--:B------:R-:W-:Y:S01]  /*17c0*/  FFMA R49, R41, R50.reuse, R48 ;  /* 0x0000003229317223 */ /* 0x080fe20000000030 */
[----:B------:R-:W-:Y:S01]  /*17d0*/  FFMA R53, R43, R50, R52 ;  /* 0x000000322b357223 */ /* 0x000fe20000000034 */
[-C--:B-1----:R-:W-:Y:S01]  /*17e0*/  FFMA R57, R39, R44.reuse, R106 ;  /* 0x0000002c27397223 */ /* 0x082fe2000000006a */
[----:B------:R-:W-:Y:S01]  /*17f0*/  FFMA R55, R33, R44, R104 ;  /* 0x0000002c21377223 */ /* 0x000fe20000000068 */
[-C--:B------:R-:W-:Y:S01]  /*1800*/  FFMA R76, R100, R51.reuse, R49 ;  /* 0x00000033644c7223 */ /* 0x080fe20000000031 */
[----:B------:R-:W-:Y:S01]  /*1810*/  FFMA R78, R102, R51, R53 ;  /* 0x00000033664e7223 */ /* 0x000fe20000000035 */
[-C--:B------:R-:W-:Y:S01]  /*1820*/  FFMA R56, R8, R45.reuse, R57 ;  /* 0x0000002d08387223 */ /* 0x080fe20000000039 */
[----:B------:R-:W0:Y:S01]  /*1830*/  LDS.128 R48, [R83+UR4+0x340] ;  /* 0x0003400453307984 */ /* 0x000e220008000c00 */
[----:B------:R-:W-:Y:S02]  /*1840*/  FFMA R44, R6, R45, R55 ;  /* 0x0000002d062c7223 */ /* 0x000fe40000000037 */
[-C--:B------:R-:W-:Y:S01]  /*1850*/  FFMA R87, R43, R46.reuse, R56 ;  /* 0x0000002e2b577223 */ /* 0x080fe20000000038 */
[----:B------:R-:W1:Y:S01]  /*1860*/  LDS.128 R52, [R83+UR4+0x380] ;  /* 0x0003800453347984 */ /* 0x000e620008000c00 */
[----:B------:R-:W-:-:S02]  /*1870*/  FFMA R85, R41, R46, R44 ;  /* 0x0000002e29557223 */ /* 0x000fc4000000002c */
[-C--:B------:R-:W-:Y:S02]  /*1880*/  FFMA R106, R102, R47.reuse, R87 ;  /* 0x0000002f666a7223 */ /* 0x080fe40000000057 */
[----:B------:R-:W-:Y:S01]  /*1890*/  FFMA R104, R100, R47, R85 ;  /* 0x0000002f64687223 */ /* 0x000fe20000000055 */
[-C--:B0-----:R-:W-:Y:S01]  /*18a0*/  FFMA R57, R39, R48.reuse, R90 ;  /* 0x0000003027397223 */ /* 0x081fe2000000005a */
[----:B------:R-:W-:-:S03]  /*18b0*/  FFMA R45, R33, R48, R88 ;  /* 0x00000030212d7223 */ /* 0x000fc60000000058 */
[-C--:B------:R-:W-:Y:S01]  /*18c0*/  FFMA R46, R8, R49.reuse, R57 ;  /* 0x00000031082e7223 */ /* 0x080fe20000000039 */
[----:B------:R-:W-:Y:S01]  /*18d0*/  FFMA R44, R6, R49, R45 ;  /* 0x00000031062c7223 */ /* 0x000fe2000000002d */
[----:B------:R-:W0:Y:S01]  /*18e0*/  LDS.128 R56, [R83+UR4+0x3c0] ;  /* 0x0003c00453387984 */ /* 0x000e220008000c00 */
[----:B------:R-:W-:Y:S01]  /*18f0*/  UIADD3 UR4, UPT, UPT, UR4, 0x10, URZ ;  /* 0x0000001004047890 */ /* 0x000fe2000fffe0ff */
[----:B------:R-:W-:Y:S01]  /*1900*/  FFMA R46, R43, R50, R46 ;  /* 0x000000322b2e7223 */ /* 0x000fe2000000002e */
[----:B-1----:R-:W-:Y:S01]  /*1910*/  FFMA R49, R39, R52, R98 ;  /* 0x0000003427317223 */ /* 0x002fe20000000062 */
[----:B------:R-:W-:Y:S01]  /*1920*/  FFMA R44, R41, R50, R44 ;  /* 0x00000032292c7223 */ /* 0x000fe2000000002c */
[----:B------:R-:W-:Y:S01]  /*1930*/  FFMA R45, R33, R52, R96 ;  /* 0x00000034212d7223 */ /* 0x000fe20000000060 */
[----:B------:R-:W-:Y:S01]  /*1940*/  UISETP.NE.AND UP0, UPT, UR4, 0x440, UPT ;  /* 0x000004400400788c */ /* 0x000fe2000bf05270 */
[-C--:B------:R-:W-:Y:S01]  /*1950*/  FFMA R90, R102, R51.reuse, R46 ;  /* 0x00000033665a7223 */ /* 0x080fe2000000002e */
[----:B------:R-:W-:Y:S01]  /*1960*/  FFMA R88, R100, R51, R44 ;  /* 0x0000003364587223 */ /* 0x000fe2000000002c */
[-C--:B------:R-:W-:Y:S01]  /*1970*/  FFMA R46, R8, R53.reuse, R49 ;  /* 0x00000035082e7223 */ /* 0x080fe20000000031 */
[----:B------:R-:W-:-:S03]  /*1980*/  FFMA R44, R6, R53, R45 ;  /* 0x00000035062c7223 */ /* 0x000fc6000000002d */
[----:B------:R-:W-:-:S04]  /*1990*/  FFMA R45, R43, R54, R46 ;  /* 0x000000362b2d7223 */ /* 0x000fc8000000002e */
        /* <DEDUP_REMOVED lines=8> */
[C---:B------:R-:W-:Y:S02]  /*1a20*/  FFMA R96, R100.reuse, R55, R39 ;  /* 0x0000003764607223 */ /* 0x040fe40000000027 */
[-C--:B------:R-:W-:Y:S01]  /*1a30*/  FFMA R79, R100, R59.reuse, R6 ;  /* 0x0000003b644f7223 */ /* 0x080fe20000000006 */
[----:B------:R-:W-:Y:S01]  /*1a40*/  FFMA R80, R102, R59, R8 ;  /* 0x0000003b66507223 */ /* 0x000fe20000000008 */
[----:B------:R-:W-:Y:S06]  /*1a50*/  BRA.U UP0, `(.L_x_0) ;  /* 0xffffffed00507547 */ /* 0x000fec000b83ffff */
[----:B------:R-:W-:-:S04]  /*1a60*/  IADD3 R81, PT, PT, R81, 0x1, RZ ;  /* 0x0000000151517810 */ /* 0x000fc80007ffe0ff */
[----:B------:R-:W-:-:S13]  /*1a70*/  ISETP.NE.AND P0, PT, R81, 0x4, PT ;  /* 0x000000045100780c */ /* 0x000fda0003f05270 */
[----:B------:R-:W-:Y:S05]  /*1a80*/  @P0 BRA `(.L_x_1) ;  /* 0xffffffe8007c0947 */ /* 0x000fea000383ffff */
[----:B------:R-:W0:Y:S01]  /*1a90*/  S2R R0, SR_TID.X ;  /* 0x0000000000007919 */ /* 0x000e220000002100 */
[----:B------:R-:W1:Y:S01]  /*1aa0*/  LDC.64 R44, c[0x0][0x390] ;  /* 0x0000e400ff2c7b82 */ /* 0x000e620000000a00 */
[----:B------:R-:W2:Y:S01]  /*1ab0*/  S2R R39, SR_CTAID.X ;  /* 0x0000000000277919 */ /* 0x000ea20000002500 */
[----:B0-----:R-:W-:Y:S01]  /*1ac0*/  LOP3.LUT R0, R0, 0xffff, RZ, 0xc0, !PT ;  /* 0x0000ffff00007812 */ /* 0x001fe200078ec0ff */
[----:B--2---:R-:W-:-:S04]  /*1ad0*/  IMAD R84, R39, 0x70, R84 ;  /* 0x0000007027547824 */ /* 0x004fc800078e0254 */
[----:B------:R-:W-:-:S05]  /*1ae0*/  IMAD R0, R0, 0x493, RZ ;  /* 0x0000049300007824 */ /* 0x000fca00078e02ff */
[----:B------:R-:W-:-:S05]  /*1af0*/  SHF.R.U32.HI R33, RZ, 0x10, R0 ;  /* 0x00000010ff217819 */ /* 0x000fca0000011600 */
[----:B------:R-:W-:-:S04]  /*1b00*/  IMAD R33, R33, 0x18800, R84 ;  /* 0x0001880021217824 */ /* 0x000fc800078e0254 */
[----:B-1----:R-:W-:-:S05]  /*1b10*/  IMAD.WIDE.U32 R44, R33, 0x4, R44 ;  /* 0x00000004212c7825 */ /* 0x002fca00078e002c */
[----:B------:R-:W-:Y:S04]  /*1b20*/  STG.E desc[UR8][R44.64], R4 ;  /* 0x000000042c007986 */ /* 0x000fe8000c101908 */
        /* <DEDUP_REMOVED lines=62> */
[----:B------:R-:W-:Y:S01]  /*1f10*/  STG.E desc[UR8][R44.64+0x5efe0], R80 ;  /* 0x05efe0502c007986 */ /* 0x000fe2000c101908 */
[----:B------:R-:W-:Y:S05]  /*1f20*/  EXIT ;  /* 0x000000000000794d */ /* 0x000fea0003800000 */
.L_x_2:
[----:B------:R-:W-:-:S00]  /*1f30*/  BRA `(.L_x_2) ;  /* 0xfffffffc00fc7947 */ /* 0x000fc0000383ffff */
[----:B------:R-:W-:-:S00]  /*1f40*/  NOP ;  /* 0x0000000000007918 */ /* 0x000fc00000000000 */
        /* <DEDUP_REMOVED lines=11> */
.L_x_3:


//--------------------- .nv.shared.candidate2     --------------------------
	.section	.nv.shared.candidate2,"aw",@nobits
	.sectionflags	@""
	.align	4
.nv.shared.candidate2:
	.zero		24576


//--------------------- .nv.shared.reserved.0     --------------------------
	.section	.nv.shared.reserved.0,"aw",@nobits
	.weak		__nv_reservedSMEM_offset_0_alias
	.size		__nv_reservedSMEM_offset_0_alias, 0, 64
	.other		__nv_reservedSMEM_offset_0_alias,@"STO_CUDA_RESERVED_SHARED STV_DEFAULT"
__nv_reservedSMEM_offset_0_alias:
	.zero		0
	.zero		64


//--------------------- .nv.constant0.candidate2  --------------------------
	.section	.nv.constant0.candidate2,"a",@progbits
	.sectionflags	@""
	.align	4
.nv.constant0.candidate2:
	.zero		920


//--------------------- SYMBOLS --------------------------

	.type		.nv.reservedSmem.offset0,@object
	.size		.nv.reservedSmem.offset0,0x4
	.type		.nv.reservedSmem.cap,@object
	.size		.nv.reservedSmem.cap,0x4
